	.target	sm_90a

	.elftype	@"ET_EXEC"


//--------------------- .note.nv.tkinfo           --------------------------
	.section	.note.nv.tkinfo,"",@"SHT_NOTE"
	.sectionflags	@"SHF_NOTE_NV_TKINFO"
	.tkinfo
        /*0018*/ 	.word	0x00000002
        /*0030*/ 	.string	""
        /*0030*/ 	.string	"ptxas"
        /*0030*/ 	.string	"Cuda compilation tools, release 13.0, V13.0.88"
        /*0030*/ 	.string	"Build cuda_13.0.r13.0/compiler.36424714_0"
        /*0030*/ 	.string	"-arch sm_90a -m 64 "



//--------------------- .note.nv.cuinfo           --------------------------
	.section	.note.nv.cuinfo,"",@"SHT_NOTE"
	.sectionflags	@"SHF_NOTE_NV_CUINFO"
        /*0018*/ 	.short	0x0002
        /*001a*/ 	.short	0x005a
        /*001c*/ 	.short	0x0082
	.zero		2


//--------------------- .nv.info                  --------------------------
	.section	.nv.info,"",@"SHT_CUDA_INFO"
	.align	4


	//----- nvinfo : EIATTR_REGCOUNT
	.align		4
        /*0000*/ 	.byte	0x04, 0x2f
        /*0002*/ 	.short	(.L_12 - .L_11)
	.align		4
.L_11:
        /*0004*/ 	.word	index@(_ZN7cutlass13device_kernelINS_4gemm6kernel13GemmUniversalIN4cute5tupleIJiiiiEEENS1_10collective13CollectiveMmaINS1_37MainloopSm90TmaGmmaWarpSpecializedFP8ILi45ENS5_IJNS4_1CILi1EEESB_SB_EEENS1_32KernelTmaWarpSpecializedPingpongEEENS5_IJNSA_ILi64EEENSA_ILi96EEENSA_ILi32EEEEEENS_12float_e4m3_tENS5_IJlSB_lEEESJ_SK_NS4_8TiledMMAINS4_8MMA_AtomIJNS4_4SM904GMMA30MMA_64x96x32_F32E4M3E4M3_SS_TNILNSO_7ScaleInE1ELSQ_1EEEEEENS4_6LayoutISC_NS5_IJNSA_ILi0EEESU_SU_EEEEENS5_IJNS4_10UnderscoreESX_SX_EEEEENS4_13SM90_TMA_LOADENS4_14ComposedLayoutINS4_7SwizzleILi1ELi4ELi3EEENS4_18smem_ptr_flag_bitsILi8EEENST_INS5_IJNSA_ILi8EEESH_EEENS5_IJSH_SB_EEEEEEEvNS4_8identityES10_S1A_vS1B_EENS_8epilogue10collective6detail29Sm90TmaWarpSpecializedAdapterINS1E_15DefaultEpilogueISJ_SK_SK_NS1D_6thread17LinearCombinationISJ_Li1EffLNS1I_9ScaleType4KindE0ELNS_15FloatRoundStyleE2ESJ_EENS1_15EpilogueDefaultEEEEEvvEEEEvNT_6ParamsE)
        /*0008*/ 	.word	0x000000a8


	//----- nvinfo : EIATTR_FRAME_SIZE
	.align		4
.L_12:
        /*000c*/ 	.byte	0x04, 0x11
        /*000e*/ 	.short	(.L_14 - .L_13)
	.align		4
.L_13:
        /*0010*/ 	.word	index@(_ZN7cutlass13device_kernelINS_4gemm6kernel13GemmUniversalIN4cute5tupleIJiiiiEEENS1_10collective13CollectiveMmaINS1_37MainloopSm90TmaGmmaWarpSpecializedFP8ILi45ENS5_IJNS4_1CILi1EEESB_SB_EEENS1_32KernelTmaWarpSpecializedPingpongEEENS5_IJNSA_ILi64EEENSA_ILi96EEENSA_ILi32EEEEEENS_12float_e4m3_tENS5_IJlSB_lEEESJ_SK_NS4_8TiledMMAINS4_8MMA_AtomIJNS4_4SM904GMMA30MMA_64x96x32_F32E4M3E4M3_SS_TNILNSO_7ScaleInE1ELSQ_1EEEEEENS4_6LayoutISC_NS5_IJNSA_ILi0EEESU_SU_EEEEENS5_IJNS4_10UnderscoreESX_SX_EEEEENS4_13SM90_TMA_LOADENS4_14ComposedLayoutINS4_7SwizzleILi1ELi4ELi3EEENS4_18smem_ptr_flag_bitsILi8EEENST_INS5_IJNSA_ILi8EEESH_EEENS5_IJSH_SB_EEEEEEEvNS4_8identityES10_S1A_vS1B_EENS_8epilogue10collective6detail29Sm90TmaWarpSpecializedAdapterINS1E_15DefaultEpilogueISJ_SK_SK_NS1D_6thread17LinearCombinationISJ_Li1EffLNS1I_9ScaleType4KindE0ELNS_15FloatRoundStyleE2ESJ_EENS1_15EpilogueDefaultEEEEEvvEEEEvNT_6ParamsE)
        /*0014*/ 	.word	0x00000000


	//----- nvinfo : EIATTR_MIN_STACK_SIZE
	.align		4
.L_14:
        /*0018*/ 	.byte	0x04, 0x12
        /*001a*/ 	.short	(.L_16 - .L_15)
	.align		4
.L_15:
        /*001c*/ 	.word	index@(_ZN7cutlass13device_kernelINS_4gemm6kernel13GemmUniversalIN4cute5tupleIJiiiiEEENS1_10collective13CollectiveMmaINS1_37MainloopSm90TmaGmmaWarpSpecializedFP8ILi45ENS5_IJNS4_1CILi1EEESB_SB_EEENS1_32KernelTmaWarpSpecializedPingpongEEENS5_IJNSA_ILi64EEENSA_ILi96EEENSA_ILi32EEEEEENS_12float_e4m3_tENS5_IJlSB_lEEESJ_SK_NS4_8TiledMMAINS4_8MMA_AtomIJNS4_4SM904GMMA30MMA_64x96x32_F32E4M3E4M3_SS_TNILNSO_7ScaleInE1ELSQ_1EEEEEENS4_6LayoutISC_NS5_IJNSA_ILi0EEESU_SU_EEEEENS5_IJNS4_10UnderscoreESX_SX_EEEEENS4_13SM90_TMA_LOADENS4_14ComposedLayoutINS4_7SwizzleILi1ELi4ELi3EEENS4_18smem_ptr_flag_bitsILi8EEENST_INS5_IJNSA_ILi8EEESH_EEENS5_IJSH_SB_EEEEEEEvNS4_8identityES10_S1A_vS1B_EENS_8epilogue10collective6detail29Sm90TmaWarpSpecializedAdapterINS1E_15DefaultEpilogueISJ_SK_SK_NS1D_6thread17LinearCombinationISJ_Li1EffLNS1I_9ScaleType4KindE0ELNS_15FloatRoundStyleE2ESJ_EENS1_15EpilogueDefaultEEEEEvvEEEEvNT_6ParamsE)
        /*0020*/ 	.word	0x00000000
.L_16:


//--------------------- .nv.compat                --------------------------
	.section	.nv.compat,"",@"SHT_CUDA_COMPAT_INFO"
	.align	4
        /*0000*/ 	.byte	0x02, 0x09, 0x01, 0x00, 0x02, 0x02, 0x04, 0x00, 0x02, 0x05, 0x05, 0x00, 0x03, 0x07, 0x01, 0x01
        /*0010*/ 	.byte	0x02, 0x03, 0x01, 0x00, 0x02, 0x06, 0x01, 0x00, 0x04, 0x0b, 0x08, 0x00, 0x00, 0x00, 0x00, 0x00
        /*0020*/ 	.byte	0x00, 0x00, 0x00, 0x00


//--------------------- .nv.info._ZN7cutlass13device_kernelINS_4gemm6kernel13GemmUniversalIN4cute5tupleIJiiiiEEENS1_10collective13CollectiveMmaINS1_37MainloopSm90TmaGmmaWarpSpecializedFP8ILi45ENS5_IJNS4_1CILi1EEESB_SB_EEENS1_32KernelTmaWarpSpecializedPingpongEEENS5_IJNSA_ILi64EEENSA_ILi96EEENSA_ILi32EEEEEENS_12float_e4m3_tENS5_IJlSB_lEEESJ_SK_NS4_8TiledMMAINS4_8MMA_AtomIJNS4_4SM904GMMA30MMA_64x96x32_F32E4M3E4M3_SS_TNILNSO_7ScaleInE1ELSQ_1EEEEEENS4_6LayoutISC_NS5_IJNSA_ILi0EEESU_SU_EEEEENS5_IJNS4_10UnderscoreESX_SX_EEEEENS4_13SM90_TMA_LOADENS4_14ComposedLayoutINS4_7SwizzleILi1ELi4ELi3EEENS4_18smem_ptr_flag_bitsILi8EEENST_INS5_IJNSA_ILi8EEESH_EEENS5_IJSH_SB_EEEEEEEvNS4_8identityES10_S1A_vS1B_EENS_8epilogue10collective6detail29Sm90TmaWarpSpecializedAdapterINS1E_15DefaultEpilogueISJ_SK_SK_NS1D_6thread17LinearCombinationISJ_Li1EffLNS1I_9ScaleType4KindE0ELNS_15FloatRoundStyleE2ESJ_EENS1_15EpilogueDefaultEEEEEvvEEEEvNT_6ParamsE --------------------------
	.section	.nv.info._ZN7cutlass13device_kernelINS_4gemm6kernel13GemmUniversalIN4cute5tupleIJiiiiEEENS1_10collective13CollectiveMmaINS1_37MainloopSm90TmaGmmaWarpSpecializedFP8ILi45ENS5_IJNS4_1CILi1EEESB_SB_EEENS1_32KernelTmaWarpSpecializedPingpongEEENS5_IJNSA_ILi64EEENSA_ILi96EEENSA_ILi32EEEEEENS_12float_e4m3_tENS5_IJlSB_lEEESJ_SK_NS4_8TiledMMAINS4_8MMA_AtomIJNS4_4SM904GMMA30MMA_64x96x32_F32E4M3E4M3_SS_TNILNSO_7ScaleInE1ELSQ_1EEEEEENS4_6LayoutISC_NS5_IJNSA_ILi0EEESU_SU_EEEEENS5_IJNS4_10UnderscoreESX_SX_EEEEENS4_13SM90_TMA_LOADENS4_14ComposedLayoutINS4_7SwizzleILi1ELi4ELi3EEENS4_18smem_ptr_flag_bitsILi8EEENST_INS5_IJNSA_ILi8EEESH_EEENS5_IJSH_SB_EEEEEEEvNS4_8identityES10_S1A_vS1B_EENS_8epilogue10collective6detail29Sm90TmaWarpSpecializedAdapterINS1E_15DefaultEpilogueISJ_SK_SK_NS1D_6thread17LinearCombinationISJ_Li1EffLNS1I_9ScaleType4KindE0ELNS_15FloatRoundStyleE2ESJ_EENS1_15EpilogueDefaultEEEEEvvEEEEvNT_6ParamsE,"",@"SHT_CUDA_INFO"
	.sectionflags	@""
	.align	4


	//----- nvinfo : EIATTR_CUDA_API_VERSION
	.align		4
        /*0000*/ 	.byte	0x04, 0x37
        /*0002*/ 	.short	(.L_18 - .L_17)
.L_17:
        /*0004*/ 	.word	0x00000082


	//----- nvinfo : EIATTR_KPARAM_INFO
	.align		4
.L_18:
        /*0008*/ 	.byte	0x04, 0x17
        /*000a*/ 	.short	(.L_20 - .L_19)
.L_19:
        /*000c*/ 	.word	0x00000000
        /*0010*/ 	.short	0x0000
        /*0012*/ 	.short	0x0070
        /*0014*/ 	.byte	0x00, 0xf0, 0x01, 0x10


	//----- nvinfo : EIATTR_SPARSE_MMA_MASK
	.align		4
.L_20:
        /*0018*/ 	.byte	0x03, 0x50
        /*001a*/ 	.short	0x0000


	//----- nvinfo : EIATTR_MAXREG_COUNT
	.align		4
        /*001c*/ 	.byte	0x03, 0x1b
        /*001e*/ 	.short	0x00a8


	//----- nvinfo : EIATTR_NUM_BARRIERS
	.align		4
        /*0020*/ 	.byte	0x02, 0x4c
        /*0022*/ 	.byte	0x01
	.zero		1


	//----- nvinfo : EIATTR_MERCURY_ISA_VERSION
	.align		4
        /*0024*/ 	.byte	0x03, 0x5f
        /*0026*/ 	.short	0x0101


	//----- nvinfo : EIATTR_INT_WARP_WIDE_INSTR_OFFSETS
	.align		4
        /*0028*/ 	.byte	0x04, 0x31
        /*002a*/ 	.short	(.L_22 - .L_21)


	//   ....[0]....
.L_21:
        /*002c*/ 	.word	0x00000970


	//   ....[1]....
        /*0030*/ 	.word	0x00000990


	//   ....[2]....
        /*0034*/ 	.word	0x00000a10


	//   ....[3]....
        /*0038*/ 	.word	0x00000a20


	//   ....[4]....
        /*003c*/ 	.word	0x00000a30


	//   ....[5]....
        /*0040*/ 	.word	0x00000a50


	//   ....[6]....
        /*0044*/ 	.word	0x00000aa0


	//   ....[7]....
        /*0048*/ 	.word	0x00000ac0


	//----- nvinfo : EIATTR_COOP_GROUP_MASK_REGIDS
	.align		4
.L_22:
        /*004c*/ 	.byte	0x04, 0x29
        /*004e*/ 	.short	(.L_24 - .L_23)


	//   ....[0]....
.L_23:
        /*0050*/ 	.word	0xffffffff


	//   ....[1]....
        /*0054*/ 	.word	0xffffffff


	//   ....[2]....
        /*0058*/ 	.word	0xffffffff


	//   ....[3]....
        /*005c*/ 	.word	0xffffffff


	//   ....[4]....
        /*0060*/ 	.word	0xffffffff


	//   ....[5]....
        /*0064*/ 	.word	0xffffffff


	//----- nvinfo : EIATTR_COOP_GROUP_INSTR_OFFSETS
	.align		4
.L_24:
        /*0068*/ 	.byte	0x04, 0x28
        /*006a*/ 	.short	(.L_26 - .L_25)


	//   ....[0]....
.L_25:
        /*006c*/ 	.word	0x00000060


	//   ....[1]....
        /*0070*/ 	.word	0x00000070


	//   ....[2]....
        /*0074*/ 	.word	0x00000130


	//   ....[3]....
        /*0078*/ 	.word	0x00000810


	//   ....[4]....
        /*007c*/ 	.word	0x00000850


	//   ....[5]....
        /*0080*/ 	.word	0x00000890


	//----- nvinfo : EIATTR_REG_RECONFIG
	.align		4
.L_26:
        /*0084*/ 	.byte	0x01, 0x54
	.zero		2


	//----- nvinfo : EIATTR_MBARRIER_INSTR_OFFSETS
	.align		4
        /*0088*/ 	.byte	0x04, 0x39
        /*008a*/ 	.short	(.L_28 - .L_27)


	//   ....[0]....
.L_27:
        /*008c*/ 	.word	0x00000250
        /*0090*/ 	.word	0x000000ff
        /*0094*/ 	.word	0x00000000
        /*0098*/ 	.short	0x0100
        /*009a*/ 	.byte	0x08
	.zero		1


	//   ....[1]....
        /*009c*/ 	.word	0x00000260
        /*00a0*/ 	.word	0x000000ff
        /*00a4*/ 	.word	0x00000168
        /*00a8*/ 	.short	0x0100
        /*00aa*/ 	.byte	0x08
	.zero		1


	//   ....[2]....
        /*00ac*/ 	.word	0x00000270
        /*00b0*/ 	.word	0x000000ff
        /*00b4*/ 	.word	0x00000008
        /*00b8*/ 	.short	0x0100
        /*00ba*/ 	.byte	0x08
	.zero		1


	//   ....[3]....
        /*00bc*/ 	.word	0x00000280
        /*00c0*/ 	.word	0x000000ff
        /*00c4*/ 	.word	0x00000170
        /*00c8*/ 	.short	0x0100
        /*00ca*/ 	.byte	0x08
	.zero		1


	//   ....[4]....
        /*00cc*/ 	.word	0x00000290
        /*00d0*/ 	.word	0x000000ff
        /*00d4*/ 	.word	0x00000010
        /*00d8*/ 	.short	0x0100
        /*00da*/ 	.byte	0x08
	.zero		1


	//   ....[5]....
        /*00dc*/ 	.word	0x000002a0
        /*00e0*/ 	.word	0x000000ff
        /*00e4*/ 	.word	0x00000178
        /*00e8*/ 	.short	0x0100
        /*00ea*/ 	.byte	0x08
	.zero		1


	//   ....[6]....
        /*00ec*/ 	.word	0x000002b0
        /*00f0*/ 	.word	0x000000ff
        /*00f4*/ 	.word	0x00000018
        /*00f8*/ 	.short	0x0100
        /*00fa*/ 	.byte	0x08
	.zero		1


	//   ....[7]....
        /*00fc*/ 	.word	0x000002c0
        /*0100*/ 	.word	0x000000ff
        /*0104*/ 	.word	0x00000180
        /*0108*/ 	.short	0x0100
        /*010a*/ 	.byte	0x08
	.zero		1


	//   ....[8]....
        /*010c*/ 	.word	0x000002d0
        /*0110*/ 	.word	0x000000ff
        /*0114*/ 	.word	0x00000020
        /*0118*/ 	.short	0x0100
        /*011a*/ 	.byte	0x08
	.zero		1


	//   ....[9]....
        /*011c*/ 	.word	0x000002e0
        /*0120*/ 	.word	0x000000ff
        /*0124*/ 	.word	0x00000188
        /*0128*/ 	.short	0x0100
        /*012a*/ 	.byte	0x08
	.zero		1


	//   ....[10]....
        /*012c*/ 	.word	0x000002f0
        /*0130*/ 	.word	0x000000ff
        /*0134*/ 	.word	0x00000028
        /*0138*/ 	.short	0x0100
        /*013a*/ 	.byte	0x08
	.zero		1


	//   ....[11]....
        /*013c*/ 	.word	0x00000300
        /*0140*/ 	.word	0x000000ff
        /*0144*/ 	.word	0x00000190
        /*0148*/ 	.short	0x0100
        /*014a*/ 	.byte	0x08
	.zero		1


	//   ....[12]....
        /*014c*/ 	.word	0x00000310
        /*0150*/ 	.word	0x000000ff
        /*0154*/ 	.word	0x00000030
        /*0158*/ 	.short	0x0100
        /*015a*/ 	.byte	0x08
	.zero		1


	//   ....[13]....
        /*015c*/ 	.word	0x00000320
        /*0160*/ 	.word	0x000000ff
        /*0164*/ 	.word	0x00000198
        /*0168*/ 	.short	0x0100
        /*016a*/ 	.byte	0x08
	.zero		1


	//   ....[14]....
        /*016c*/ 	.word	0x00000330
        /*0170*/ 	.word	0x000000ff
        /*0174*/ 	.word	0x00000038
        /*0178*/ 	.short	0x0100
        /*017a*/ 	.byte	0x08
	.zero		1


	//   ....[15]....
        /*017c*/ 	.word	0x00000340
        /*0180*/ 	.word	0x000000ff
        /*0184*/ 	.word	0x000001a0
        /*0188*/ 	.short	0x0100
        /*018a*/ 	.byte	0x08
	.zero		1


	//   ....[16]....
        /*018c*/ 	.word	0x00000350
        /*0190*/ 	.word	0x000000ff
        /*0194*/ 	.word	0x00000040
        /*0198*/ 	.short	0x0100
        /*019a*/ 	.byte	0x08
	.zero		1


	//   ....[17]....
        /*019c*/ 	.word	0x00000360
        /*01a0*/ 	.word	0x000000ff
        /*01a4*/ 	.word	0x000001a8
        /*01a8*/ 	.short	0x0100
        /*01aa*/ 	.byte	0x08
	.zero		1


	//   ....[18]....
        /*01ac*/ 	.word	0x00000370
        /*01b0*/ 	.word	0x000000ff
        /*01b4*/ 	.word	0x00000048
        /*01b8*/ 	.short	0x0100
        /*01ba*/ 	.byte	0x08
	.zero		1


	//   ....[19]....
        /*01bc*/ 	.word	0x00000380
        /*01c0*/ 	.word	0x000000ff
        /*01c4*/ 	.word	0x000001b0
        /*01c8*/ 	.short	0x0100
        /*01ca*/ 	.byte	0x08
	.zero		1


	//   ....[20]....
        /*01cc*/ 	.word	0x00000390
        /*01d0*/ 	.word	0x000000ff
        /*01d4*/ 	.word	0x00000050
        /*01d8*/ 	.short	0x0100
        /*01da*/ 	.byte	0x08
	.zero		1


	//   ....[21]....
        /*01dc*/ 	.word	0x000003a0
        /*01e0*/ 	.word	0x000000ff
        /*01e4*/ 	.word	0x000001b8
        /*01e8*/ 	.short	0x0100
        /*01ea*/ 	.byte	0x08
	.zero		1


	//   ....[22]....
        /*01ec*/ 	.word	0x000003b0
        /*01f0*/ 	.word	0x000000ff
        /*01f4*/ 	.word	0x00000058
        /*01f8*/ 	.short	0x0100
        /*01fa*/ 	.byte	0x08
	.zero		1


	//   ....[23]....
        /*01fc*/ 	.word	0x000003c0
        /*0200*/ 	.word	0x000000ff
        /*0204*/ 	.word	0x000001c0
        /*0208*/ 	.short	0x0100
        /*020a*/ 	.byte	0x08
	.zero		1


	//   ....[24]....
        /*020c*/ 	.word	0x000003d0
        /*0210*/ 	.word	0x000000ff
        /*0214*/ 	.word	0x00000060
        /*0218*/ 	.short	0x0100
        /*021a*/ 	.byte	0x08
	.zero		1


	//   ....[25]....
        /*021c*/ 	.word	0x000003e0
        /*0220*/ 	.word	0x000000ff
        /*0224*/ 	.word	0x000001c8
        /*0228*/ 	.short	0x0100
        /*022a*/ 	.byte	0x08
	.zero		1


	//   ....[26]....
        /*022c*/ 	.word	0x000003f0
        /*0230*/ 	.word	0x000000ff
        /*0234*/ 	.word	0x00000068
        /*0238*/ 	.short	0x0100
        /*023a*/ 	.byte	0x08
	.zero		1


	//   ....[27]....
        /*023c*/ 	.word	0x00000400
        /*0240*/ 	.word	0x000000ff
        /*0244*/ 	.word	0x000001d0
        /*0248*/ 	.short	0x0100
        /*024a*/ 	.byte	0x08
	.zero		1


	//   ....[28]....
        /*024c*/ 	.word	0x00000410
        /*0250*/ 	.word	0x000000ff
        /*0254*/ 	.word	0x00000070
        /*0258*/ 	.short	0x0100
        /*025a*/ 	.byte	0x08
	.zero		1


	//   ....[29]....
        /*025c*/ 	.word	0x00000420
        /*0260*/ 	.word	0x000000ff
        /*0264*/ 	.word	0x000001d8
        /*0268*/ 	.short	0x0100
        /*026a*/ 	.byte	0x08
	.zero		1


	//   ....[30]....
        /*026c*/ 	.word	0x00000430
        /*0270*/ 	.word	0x000000ff
        /*0274*/ 	.word	0x00000078
        /*0278*/ 	.short	0x0100
        /*027a*/ 	.byte	0x08
	.zero		1


	//   ....[31]....
        /*027c*/ 	.word	0x00000440
        /*0280*/ 	.word	0x000000ff
        /*0284*/ 	.word	0x000001e0
        /*0288*/ 	.short	0x0100
        /*028a*/ 	.byte	0x08
	.zero		1


	//   ....[32]....
        /*028c*/ 	.word	0x00000450
        /*0290*/ 	.word	0x000000ff
        /*0294*/ 	.word	0x00000080
        /*0298*/ 	.short	0x0100
        /*029a*/ 	.byte	0x08
	.zero		1


	//   ....[33]....
        /*029c*/ 	.word	0x00000460
        /*02a0*/ 	.word	0x000000ff
        /*02a4*/ 	.word	0x000001e8
        /*02a8*/ 	.short	0x0100
        /*02aa*/ 	.byte	0x08
	.zero		1


	//   ....[34]....
        /*02ac*/ 	.word	0x00000470
        /*02b0*/ 	.word	0x000000ff
        /*02b4*/ 	.word	0x00000088
        /*02b8*/ 	.short	0x0100
        /*02ba*/ 	.byte	0x08
	.zero		1


	//   ....[35]....
        /*02bc*/ 	.word	0x00000480
        /*02c0*/ 	.word	0x000000ff
        /*02c4*/ 	.word	0x000001f0
        /*02c8*/ 	.short	0x0100
        /*02ca*/ 	.byte	0x08
	.zero		1


	//   ....[36]....
        /*02cc*/ 	.word	0x00000490
        /*02d0*/ 	.word	0x000000ff
        /*02d4*/ 	.word	0x00000090
        /*02d8*/ 	.short	0x0100
        /*02da*/ 	.byte	0x08
	.zero		1


	//   ....[37]....
        /*02dc*/ 	.word	0x000004a0
        /*02e0*/ 	.word	0x000000ff
        /*02e4*/ 	.word	0x000001f8
        /*02e8*/ 	.short	0x0100
        /*02ea*/ 	.byte	0x08
	.zero		1


	//   ....[38]....
        /*02ec*/ 	.word	0x000004b0
        /*02f0*/ 	.word	0x000000ff
        /*02f4*/ 	.word	0x00000098
        /*02f8*/ 	.short	0x0100
        /*02fa*/ 	.byte	0x08
	.zero		1


	//   ....[39]....
        /*02fc*/ 	.word	0x000004c0
        /*0300*/ 	.word	0x000000ff
        /*0304*/ 	.word	0x00000200
        /*0308*/ 	.short	0x0100
        /*030a*/ 	.byte	0x08
	.zero		1


	//   ....[40]....
        /*030c*/ 	.word	0x000004d0
        /*0310*/ 	.word	0x000000ff
        /*0314*/ 	.word	0x000000a0
        /*0318*/ 	.short	0x0100
        /*031a*/ 	.byte	0x08
	.zero		1


	//   ....[41]....
        /*031c*/ 	.word	0x000004e0
        /*0320*/ 	.word	0x000000ff
        /*0324*/ 	.word	0x00000208
        /*0328*/ 	.short	0x0100
        /*032a*/ 	.byte	0x08
	.zero		1


	//   ....[42]....
        /*032c*/ 	.word	0x000004f0
        /*0330*/ 	.word	0x000000ff
        /*0334*/ 	.word	0x000000a8
        /*0338*/ 	.short	0x0100
        /*033a*/ 	.byte	0x08
	.zero		1


	//   ....[43]....
        /*033c*/ 	.word	0x00000500
        /*0340*/ 	.word	0x000000ff
        /*0344*/ 	.word	0x00000210
        /*0348*/ 	.short	0x0100
        /*034a*/ 	.byte	0x08
	.zero		1


	//   ....[44]....
        /*034c*/ 	.word	0x00000510
        /*0350*/ 	.word	0x000000ff
        /*0354*/ 	.word	0x000000b0
        /*0358*/ 	.short	0x0100
        /*035a*/ 	.byte	0x08
	.zero		1


	//   ....[45]....
        /*035c*/ 	.word	0x00000520
        /*0360*/ 	.word	0x000000ff
        /*0364*/ 	.word	0x00000218
        /*0368*/ 	.short	0x0100
        /*036a*/ 	.byte	0x08
	.zero		1


	//   ....[46]....
        /*036c*/ 	.word	0x00000530
        /*0370*/ 	.word	0x000000ff
        /*0374*/ 	.word	0x000000b8
        /*0378*/ 	.short	0x0100
        /*037a*/ 	.byte	0x08
	.zero		1


	//   ....[47]....
        /*037c*/ 	.word	0x00000540
        /*0380*/ 	.word	0x000000ff
        /*0384*/ 	.word	0x00000220
        /*0388*/ 	.short	0x0100
        /*038a*/ 	.byte	0x08
	.zero		1


	//   ....[48]....
        /*038c*/ 	.word	0x00000550
        /*0390*/ 	.word	0x000000ff
        /*0394*/ 	.word	0x000000c0
        /*0398*/ 	.short	0x0100
        /*039a*/ 	.byte	0x08
	.zero		1


	//   ....[49]....
        /*039c*/ 	.word	0x00000560
        /*03a0*/ 	.word	0x000000ff
        /*03a4*/ 	.word	0x00000228
        /*03a8*/ 	.short	0x0100
        /*03aa*/ 	.byte	0x08
	.zero		1


	//   ....[50]....
        /*03ac*/ 	.word	0x00000570
        /*03b0*/ 	.word	0x000000ff
        /*03b4*/ 	.word	0x000000c8
        /*03b8*/ 	.short	0x0100
        /*03ba*/ 	.byte	0x08
	.zero		1


	//   ....[51]....
        /*03bc*/ 	.word	0x00000580
        /*03c0*/ 	.word	0x000000ff
        /*03c4*/ 	.word	0x00000230
        /*03c8*/ 	.short	0x0100
        /*03ca*/ 	.byte	0x08
	.zero		1


	//   ....[52]....
        /*03cc*/ 	.word	0x00000590
        /*03d0*/ 	.word	0x000000ff
        /*03d4*/ 	.word	0x000000d0
        /*03d8*/ 	.short	0x0100
        /*03da*/ 	.byte	0x08
	.zero		1


	//   ....[53]....
        /*03dc*/ 	.word	0x000005a0
        /*03e0*/ 	.word	0x000000ff
        /*03e4*/ 	.word	0x00000238
        /*03e8*/ 	.short	0x0100
        /*03ea*/ 	.byte	0x08
	.zero		1


	//   ....[54]....
        /*03ec*/ 	.word	0x000005b0
        /*03f0*/ 	.word	0x000000ff
        /*03f4*/ 	.word	0x000000d8
        /*03f8*/ 	.short	0x0100
        /*03fa*/ 	.byte	0x08
	.zero		1


	//   ....[55]....
        /*03fc*/ 	.word	0x000005c0
        /*0400*/ 	.word	0x000000ff
        /*0404*/ 	.word	0x00000240
        /*0408*/ 	.short	0x0100
        /*040a*/ 	.byte	0x08
	.zero		1


	//   ....[56]....
        /*040c*/ 	.word	0x000005d0
        /*0410*/ 	.word	0x000000ff
        /*0414*/ 	.word	0x000000e0
        /*0418*/ 	.short	0x0100
        /*041a*/ 	.byte	0x08
	.zero		1


	//   ....[57]....
        /*041c*/ 	.word	0x000005e0
        /*0420*/ 	.word	0x000000ff
        /*0424*/ 	.word	0x00000248
        /*0428*/ 	.short	0x0100
        /*042a*/ 	.byte	0x08
	.zero		1


	//   ....[58]....
        /*042c*/ 	.word	0x000005f0
        /*0430*/ 	.word	0x000000ff
        /*0434*/ 	.word	0x000000e8
        /*0438*/ 	.short	0x0100
        /*043a*/ 	.byte	0x08
	.zero		1


	//   ....[59]....
        /*043c*/ 	.word	0x00000600
        /*0440*/ 	.word	0x000000ff
        /*0444*/ 	.word	0x00000250
        /*0448*/ 	.short	0x0100
        /*044a*/ 	.byte	0x08
	.zero		1


	//   ....[60]....
        /*044c*/ 	.word	0x00000610
        /*0450*/ 	.word	0x000000ff
        /*0454*/ 	.word	0x000000f0
        /*0458*/ 	.short	0x0100
        /*045a*/ 	.byte	0x08
	.zero		1


	//   ....[61]....
        /*045c*/ 	.word	0x00000620
        /*0460*/ 	.word	0x000000ff
        /*0464*/ 	.word	0x00000258
        /*0468*/ 	.short	0x0100
        /*046a*/ 	.byte	0x08
	.zero		1


	//   ....[62]....
        /*046c*/ 	.word	0x00000630
        /*0470*/ 	.word	0x000000ff
        /*0474*/ 	.word	0x000000f8
        /*0478*/ 	.short	0x0100
        /*047a*/ 	.byte	0x08
	.zero		1


	//   ....[63]....
        /*047c*/ 	.word	0x00000640
        /*0480*/ 	.word	0x000000ff
        /*0484*/ 	.word	0x00000260
        /*0488*/ 	.short	0x0100
        /*048a*/ 	.byte	0x08
	.zero		1


	//   ....[64]....
        /*048c*/ 	.word	0x00000650
        /*0490*/ 	.word	0x000000ff
        /*0494*/ 	.word	0x00000100
        /*0498*/ 	.short	0x0100
        /*049a*/ 	.byte	0x08
	.zero		1


	//   ....[65]....
        /*049c*/ 	.word	0x00000660
        /*04a0*/ 	.word	0x000000ff
        /*04a4*/ 	.word	0x00000268
        /*04a8*/ 	.short	0x0100
        /*04aa*/ 	.byte	0x08
	.zero		1


	//   ....[66]....
        /*04ac*/ 	.word	0x00000670
        /*04b0*/ 	.word	0x000000ff
        /*04b4*/ 	.word	0x00000108
        /*04b8*/ 	.short	0x0100
        /*04ba*/ 	.byte	0x08
	.zero		1


	//   ....[67]....
        /*04bc*/ 	.word	0x00000680
        /*04c0*/ 	.word	0x000000ff
        /*04c4*/ 	.word	0x00000270
        /*04c8*/ 	.short	0x0100
        /*04ca*/ 	.byte	0x08
	.zero		1


	//   ....[68]....
        /*04cc*/ 	.word	0x00000690
        /*04d0*/ 	.word	0x000000ff
        /*04d4*/ 	.word	0x00000110
        /*04d8*/ 	.short	0x0100
        /*04da*/ 	.byte	0x08
	.zero		1


	//   ....[69]....
        /*04dc*/ 	.word	0x000006a0
        /*04e0*/ 	.word	0x000000ff
        /*04e4*/ 	.word	0x00000278
        /*04e8*/ 	.short	0x0100
        /*04ea*/ 	.byte	0x08
	.zero		1


	//   ....[70]....
        /*04ec*/ 	.word	0x000006b0
        /*04f0*/ 	.word	0x000000ff
        /*04f4*/ 	.word	0x00000118
        /*04f8*/ 	.short	0x0100
        /*04fa*/ 	.byte	0x08
	.zero		1


	//   ....[71]....
        /*04fc*/ 	.word	0x000006c0
        /*0500*/ 	.word	0x000000ff
        /*0504*/ 	.word	0x00000280
        /*0508*/ 	.short	0x0100
        /*050a*/ 	.byte	0x08
	.zero		1


	//   ....[72]....
        /*050c*/ 	.word	0x000006d0
        /*0510*/ 	.word	0x000000ff
        /*0514*/ 	.word	0x00000120
        /*0518*/ 	.short	0x0100
        /*051a*/ 	.byte	0x08
	.zero		1


	//   ....[73]....
        /*051c*/ 	.word	0x000006e0
        /*0520*/ 	.word	0x000000ff
        /*0524*/ 	.word	0x00000288
        /*0528*/ 	.short	0x0100
        /*052a*/ 	.byte	0x08
	.zero		1


	//   ....[74]....
        /*052c*/ 	.word	0x000006f0
        /*0530*/ 	.word	0x000000ff
        /*0534*/ 	.word	0x00000128
        /*0538*/ 	.short	0x0100
        /*053a*/ 	.byte	0x08
	.zero		1


	//   ....[75]....
        /*053c*/ 	.word	0x00000700
        /*0540*/ 	.word	0x000000ff
        /*0544*/ 	.word	0x00000290
        /*0548*/ 	.short	0x0100
        /*054a*/ 	.byte	0x08
	.zero		1


	//   ....[76]....
        /*054c*/ 	.word	0x00000710
        /*0550*/ 	.word	0x000000ff
        /*0554*/ 	.word	0x00000130
        /*0558*/ 	.short	0x0100
        /*055a*/ 	.byte	0x08
	.zero		1


	//   ....[77]....
        /*055c*/ 	.word	0x00000720
        /*0560*/ 	.word	0x000000ff
        /*0564*/ 	.word	0x00000298
        /*0568*/ 	.short	0x0100
        /*056a*/ 	.byte	0x08
	.zero		1


	//   ....[78]....
        /*056c*/ 	.word	0x00000730
        /*0570*/ 	.word	0x000000ff
        /*0574*/ 	.word	0x00000138
        /*0578*/ 	.short	0x0100
        /*057a*/ 	.byte	0x08
	.zero		1


	//   ....[79]....
        /*057c*/ 	.word	0x00000740
        /*0580*/ 	.word	0x000000ff
        /*0584*/ 	.word	0x000002a0
        /*0588*/ 	.short	0x0100
        /*058a*/ 	.byte	0x08
	.zero		1


	//   ....[80]....
        /*058c*/ 	.word	0x00000750
        /*0590*/ 	.word	0x000000ff
        /*0594*/ 	.word	0x00000140
        /*0598*/ 	.short	0x0100
        /*059a*/ 	.byte	0x08
	.zero		1


	//   ....[81]....
        /*059c*/ 	.word	0x00000760
        /*05a0*/ 	.word	0x000000ff
        /*05a4*/ 	.word	0x000002a8
        /*05a8*/ 	.short	0x0100
        /*05aa*/ 	.byte	0x08
	.zero		1


	//   ....[82]....
        /*05ac*/ 	.word	0x00000770
        /*05b0*/ 	.word	0x000000ff
        /*05b4*/ 	.word	0x00000148
        /*05b8*/ 	.short	0x0100
        /*05ba*/ 	.byte	0x08
	.zero		1


	//   ....[83]....
        /*05bc*/ 	.word	0x00000780
        /*05c0*/ 	.word	0x000000ff
        /*05c4*/ 	.word	0x000002b0
        /*05c8*/ 	.short	0x0100
        /*05ca*/ 	.byte	0x08
	.zero		1


	//   ....[84]....
        /*05cc*/ 	.word	0x00000790
        /*05d0*/ 	.word	0x000000ff
        /*05d4*/ 	.word	0x00000150
        /*05d8*/ 	.short	0x0100
        /*05da*/ 	.byte	0x08
	.zero		1


	//   ....[85]....
        /*05dc*/ 	.word	0x000007a0
        /*05e0*/ 	.word	0x000000ff
        /*05e4*/ 	.word	0x000002b8
        /*05e8*/ 	.short	0x0100
        /*05ea*/ 	.byte	0x08
	.zero		1


	//   ....[86]....
        /*05ec*/ 	.word	0x000007b0
        /*05f0*/ 	.word	0x000000ff
        /*05f4*/ 	.word	0x00000158
        /*05f8*/ 	.short	0x0100
        /*05fa*/ 	.byte	0x08
	.zero		1


	//   ....[87]....
        /*05fc*/ 	.word	0x000007c0
        /*0600*/ 	.word	0x000000ff
        /*0604*/ 	.word	0x000002c0
        /*0608*/ 	.short	0x0100
        /*060a*/ 	.byte	0x08
	.zero		1


	//   ....[88]....
        /*060c*/ 	.word	0x000007d0
        /*0610*/ 	.word	0x000000ff
        /*0614*/ 	.word	0x00000160
        /*0618*/ 	.short	0x0100
        /*061a*/ 	.byte	0x08
	.zero		1


	//   ....[89]....
        /*061c*/ 	.word	0x000007e0
        /*0620*/ 	.word	0x000000ff
        /*0624*/ 	.word	0x000002c8
        /*0628*/ 	.short	0x0100
        /*062a*/ 	.byte	0x08
	.zero		1


	//   ....[90]....
        /*062c*/ 	.word	0x00000b00
        /*0630*/ 	.word	0x000000ff
        /*0634*/ 	.word	0x00000300
        /*0638*/ 	.short	0x0100
        /*063a*/ 	.byte	0x08
	.zero		1


	//   ....[91]....
        /*063c*/ 	.word	0x00000b70
        /*0640*/ 	.word	0x000000ff
        /*0644*/ 	.word	0x00000308
        /*0648*/ 	.short	0x0100
        /*064a*/ 	.byte	0x08
	.zero		1


	//   ....[92]....
        /*064c*/ 	.word	0x00000b90
        /*0650*/ 	.word	0x000000ff
        /*0654*/ 	.word	0x000002e0
        /*0658*/ 	.short	0x0100
        /*065a*/ 	.byte	0x09
	.zero		1


	//   ....[93]....
        /*065c*/ 	.word	0x00000ba0
        /*0660*/ 	.word	0x000000ff
        /*0664*/ 	.word	0x000002e8
        /*0668*/ 	.short	0x0100
        /*066a*/ 	.byte	0x09
	.zero		1


	//   ....[94]....
        /*066c*/ 	.word	0x00000bb0
        /*0670*/ 	.word	0x000000ff
        /*0674*/ 	.word	0x000002f0
        /*0678*/ 	.short	0x0100
        /*067a*/ 	.byte	0x09
	.zero		1


	//   ....[95]....
        /*067c*/ 	.word	0x00000bc0
        /*0680*/ 	.word	0x000000ff
        /*0684*/ 	.word	0x000002f8
        /*0688*/ 	.short	0x0100
        /*068a*/ 	.byte	0x09
	.zero		1


	//   ....[96]....
        /*068c*/ 	.word	0x00001990
        /*0690*/ 	.word	0x000000ff
        /*0694*/ 	.word	0xfffffff8
        /*0698*/ 	.short	0x010a
        /*069a*/ 	.byte	0x0f
	.zero		1


	//   ....[97]....
        /*069c*/ 	.word	0x00001d60
        /*06a0*/ 	.word	0x000000ff
        /*06a4*/ 	.word	0x00000000
        /*06a8*/ 	.short	0x010a
        /*06aa*/ 	.byte	0x06
	.zero		1


	//   ....[98]....
        /*06ac*/ 	.word	0x00001da0
        /*06b0*/ 	.word	0x000000ff
        /*06b4*/ 	.word	0x00000000
        /*06b8*/ 	.short	0x010a
        /*06ba*/ 	.byte	0x06
	.zero		1


	//   ....[99]....
        /*06bc*/ 	.word	0x000024c0
        /*06c0*/ 	.word	0x000000ff
        /*06c4*/ 	.word	0x00000000
        /*06c8*/ 	.short	0x010a
        /*06ca*/ 	.byte	0x09
	.zero		1


	//   ....[100]....
        /*06cc*/ 	.word	0x00002500
        /*06d0*/ 	.word	0x000000ff
        /*06d4*/ 	.word	0x00000000
        /*06d8*/ 	.short	0x010a
        /*06da*/ 	.byte	0x09
	.zero		1


	//   ....[101]....
        /*06dc*/ 	.word	0x00002a10
        /*06e0*/ 	.word	0x000000ff
        /*06e4*/ 	.word	0x00000000
        /*06e8*/ 	.short	0x0101
        /*06ea*/ 	.byte	0x08
	.zero		1


	//   ....[102]....
        /*06ec*/ 	.word	0x00002e80
        /*06f0*/ 	.word	0x0000000f
        /*06f4*/ 	.word	0x00000000
        /*06f8*/ 	.short	0x0101
        /*06fa*/ 	.byte	0x16
	.zero		1


	//   ....[103]....
        /*06fc*/ 	.word	0x00002f80
        /*0700*/ 	.word	0x000000ff
        /*0704*/ 	.word	0x00000000
        /*0708*/ 	.short	0x0101
        /*070a*/ 	.byte	0x06
	.zero		1


	//   ....[104]....
        /*070c*/ 	.word	0x00003030
        /*0710*/ 	.word	0x000000ff
        /*0714*/ 	.word	0x00000008
        /*0718*/ 	.short	0x010a
        /*071a*/ 	.byte	0x0f
	.zero		1


	//   ....[105]....
        /*071c*/ 	.word	0x000067f0
        /*0720*/ 	.word	0x00000004
        /*0724*/ 	.word	0x00000000
        /*0728*/ 	.short	0x0101
        /*072a*/ 	.byte	0x16
	.zero		1


	//   ....[106]....
        /*072c*/ 	.word	0x000070d0
        /*0730*/ 	.word	0x00000013
        /*0734*/ 	.word	0x00000168
        /*0738*/ 	.short	0x010a
        /*073a*/ 	.byte	0x3f
	.zero		1


	//   ....[107]....
        /*073c*/ 	.word	0x000074b0
        /*0740*/ 	.word	0x0000000a
        /*0744*/ 	.word	0x00000308
        /*0748*/ 	.short	0x0101
        /*074a*/ 	.byte	0x3f
	.zero		1


	//   ....[108]....
        /*074c*/ 	.word	0x00007bc0
        /*0750*/ 	.word	0x00000005
        /*0754*/ 	.word	0x00000000
        /*0758*/ 	.short	0x010a
        /*075a*/ 	.byte	0x3f
	.zero		1


	//   ....[109]....
        /*075c*/ 	.word	0x00007c40
        /*0760*/ 	.word	0x00000007
        /*0764*/ 	.word	0x00000000
        /*0768*/ 	.short	0x010a
        /*076a*/ 	.byte	0x3f
	.zero		1


	//   ....[110]....
        /*076c*/ 	.word	0x00007cd0
        /*0770*/ 	.word	0x00000006
        /*0774*/ 	.word	0x00000000
        /*0778*/ 	.short	0x010a
        /*077a*/ 	.byte	0x3f
	.zero		1


	//   ....[111]....
        /*077c*/ 	.word	0x00007d60
        /*0780*/ 	.word	0x00000009
        /*0784*/ 	.word	0x00000000
        /*0788*/ 	.short	0x010a
        /*078a*/ 	.byte	0x3f
	.zero		1


	//   ....[112]....
        /*078c*/ 	.word	0x00007df0
        /*0790*/ 	.word	0x00000006
        /*0794*/ 	.word	0x00000000
        /*0798*/ 	.short	0x010a
        /*079a*/ 	.byte	0x3f
	.zero		1


	//   ....[113]....
        /*079c*/ 	.word	0x00007e80
        /*07a0*/ 	.word	0x00000009
        /*07a4*/ 	.word	0x00000000
        /*07a8*/ 	.short	0x010a
        /*07aa*/ 	.byte	0x3f
	.zero		1


	//   ....[114]....
        /*07ac*/ 	.word	0x00007f10
        /*07b0*/ 	.word	0x00000006
        /*07b4*/ 	.word	0x00000000
        /*07b8*/ 	.short	0x010a
        /*07ba*/ 	.byte	0x3f
	.zero		1


	//   ....[115]....
        /*07bc*/ 	.word	0x00007fa0
        /*07c0*/ 	.word	0x00000009
        /*07c4*/ 	.word	0x00000000
        /*07c8*/ 	.short	0x010a
        /*07ca*/ 	.byte	0x3f
	.zero		1


	//   ....[116]....
        /*07cc*/ 	.word	0x00008030
        /*07d0*/ 	.word	0x00000006
        /*07d4*/ 	.word	0x00000000
        /*07d8*/ 	.short	0x010a
        /*07da*/ 	.byte	0x3f
	.zero		1


	//   ....[117]....
        /*07dc*/ 	.word	0x000080c0
        /*07e0*/ 	.word	0x00000009
        /*07e4*/ 	.word	0x00000000
        /*07e8*/ 	.short	0x010a
        /*07ea*/ 	.byte	0x3f
	.zero		1


	//   ....[118]....
        /*07ec*/ 	.word	0x00008150
        /*07f0*/ 	.word	0x00000006
        /*07f4*/ 	.word	0x00000000
        /*07f8*/ 	.short	0x010a
        /*07fa*/ 	.byte	0x3f
	.zero		1


	//   ....[119]....
        /*07fc*/ 	.word	0x000081e0
        /*0800*/ 	.word	0x00000009
        /*0804*/ 	.word	0x00000000
        /*0808*/ 	.short	0x010a
        /*080a*/ 	.byte	0x3f
	.zero		1


	//   ....[120]....
        /*080c*/ 	.word	0x00008270
        /*0810*/ 	.word	0x00000006
        /*0814*/ 	.word	0x00000000
        /*0818*/ 	.short	0x010a
        /*081a*/ 	.byte	0x3f
	.zero		1


	//   ....[121]....
        /*081c*/ 	.word	0x00008300
        /*0820*/ 	.word	0x00000009
        /*0824*/ 	.word	0x00000000
        /*0828*/ 	.short	0x010a
        /*082a*/ 	.byte	0x3f
	.zero		1


	//   ....[122]....
        /*082c*/ 	.word	0x00008390
        /*0830*/ 	.word	0x00000006
        /*0834*/ 	.word	0x00000000
        /*0838*/ 	.short	0x010a
        /*083a*/ 	.byte	0x3f
	.zero		1


	//   ....[123]....
        /*083c*/ 	.word	0x00008420
        /*0840*/ 	.word	0x00000009
        /*0844*/ 	.word	0x00000000
        /*0848*/ 	.short	0x010a
        /*084a*/ 	.byte	0x3f
	.zero		1


	//   ....[124]....
        /*084c*/ 	.word	0x000084b0
        /*0850*/ 	.word	0x00000006
        /*0854*/ 	.word	0x00000000
        /*0858*/ 	.short	0x010a
        /*085a*/ 	.byte	0x3f
	.zero		1


	//   ....[125]....
        /*085c*/ 	.word	0x00008540
        /*0860*/ 	.word	0x00000009
        /*0864*/ 	.word	0x00000000
        /*0868*/ 	.short	0x010a
        /*086a*/ 	.byte	0x3f
	.zero		1


	//   ....[126]....
        /*086c*/ 	.word	0x000085d0
        /*0870*/ 	.word	0x00000006
        /*0874*/ 	.word	0x00000000
        /*0878*/ 	.short	0x010a
        /*087a*/ 	.byte	0x3f
	.zero		1


	//   ....[127]....
        /*087c*/ 	.word	0x00008660
        /*0880*/ 	.word	0x00000009
        /*0884*/ 	.word	0x00000000
        /*0888*/ 	.short	0x010a
        /*088a*/ 	.byte	0x3f
	.zero		1


	//   ....[128]....
        /*088c*/ 	.word	0x000086f0
        /*0890*/ 	.word	0x00000006
        /*0894*/ 	.word	0x00000000
        /*0898*/ 	.short	0x010a
        /*089a*/ 	.byte	0x3f
	.zero		1


	//   ....[129]....
        /*089c*/ 	.word	0x00008780
        /*08a0*/ 	.word	0x00000009
        /*08a4*/ 	.word	0x00000000
        /*08a8*/ 	.short	0x010a
        /*08aa*/ 	.byte	0x3f
	.zero		1


	//   ....[130]....
        /*08ac*/ 	.word	0x00008810
        /*08b0*/ 	.word	0x00000006
        /*08b4*/ 	.word	0x00000000
        /*08b8*/ 	.short	0x010a
        /*08ba*/ 	.byte	0x3f
	.zero		1


	//   ....[131]....
        /*08bc*/ 	.word	0x000088a0
        /*08c0*/ 	.word	0x00000009
        /*08c4*/ 	.word	0x00000000
        /*08c8*/ 	.short	0x010a
        /*08ca*/ 	.byte	0x3f
	.zero		1


	//   ....[132]....
        /*08cc*/ 	.word	0x00008930
        /*08d0*/ 	.word	0x00000006
        /*08d4*/ 	.word	0x00000000
        /*08d8*/ 	.short	0x010a
        /*08da*/ 	.byte	0x3f
	.zero		1


	//   ....[133]....
        /*08dc*/ 	.word	0x000089c0
        /*08e0*/ 	.word	0x00000009
        /*08e4*/ 	.word	0x00000000
        /*08e8*/ 	.short	0x010a
        /*08ea*/ 	.byte	0x3f
	.zero		1


	//   ....[134]....
        /*08ec*/ 	.word	0x00008a50
        /*08f0*/ 	.word	0x00000006
        /*08f4*/ 	.word	0x00000000
        /*08f8*/ 	.short	0x010a
        /*08fa*/ 	.byte	0x3f
	.zero		1


	//   ....[135]....
        /*08fc*/ 	.word	0x00008ae0
        /*0900*/ 	.word	0x00000009
        /*0904*/ 	.word	0x00000000
        /*0908*/ 	.short	0x010a
        /*090a*/ 	.byte	0x3f
	.zero		1


	//   ....[136]....
        /*090c*/ 	.word	0x00008b70
        /*0910*/ 	.word	0x00000006
        /*0914*/ 	.word	0x00000000
        /*0918*/ 	.short	0x010a
        /*091a*/ 	.byte	0x3f
	.zero		1


	//   ....[137]....
        /*091c*/ 	.word	0x00008c00
        /*0920*/ 	.word	0x00000009
        /*0924*/ 	.word	0x00000000
        /*0928*/ 	.short	0x010a
        /*092a*/ 	.byte	0x3f
	.zero		1


	//   ....[138]....
        /*092c*/ 	.word	0x00008c90
        /*0930*/ 	.word	0x00000006
        /*0934*/ 	.word	0x00000000
        /*0938*/ 	.short	0x010a
        /*093a*/ 	.byte	0x3f
	.zero		1


	//   ....[139]....
        /*093c*/ 	.word	0x00008d20
        /*0940*/ 	.word	0x00000009
        /*0944*/ 	.word	0x00000000
        /*0948*/ 	.short	0x010a
        /*094a*/ 	.byte	0x3f
	.zero		1


	//   ....[140]....
        /*094c*/ 	.word	0x00008db0
        /*0950*/ 	.word	0x00000006
        /*0954*/ 	.word	0x00000000
        /*0958*/ 	.short	0x010a
        /*095a*/ 	.byte	0x3f
	.zero		1


	//   ....[141]....
        /*095c*/ 	.word	0x00008e40
        /*0960*/ 	.word	0x00000009
        /*0964*/ 	.word	0x00000000
        /*0968*/ 	.short	0x010a
        /*096a*/ 	.byte	0x3f
	.zero		1


	//   ....[142]....
        /*096c*/ 	.word	0x00008ed0
        /*0970*/ 	.word	0x00000006
        /*0974*/ 	.word	0x00000000
        /*0978*/ 	.short	0x010a
        /*097a*/ 	.byte	0x3f
	.zero		1


	//   ....[143]....
        /*097c*/ 	.word	0x00008f60
        /*0980*/ 	.word	0x00000009
        /*0984*/ 	.word	0x00000000
        /*0988*/ 	.short	0x010a
        /*098a*/ 	.byte	0x3f
	.zero		1


	//   ....[144]....
        /*098c*/ 	.word	0x00008ff0
        /*0990*/ 	.word	0x00000006
        /*0994*/ 	.word	0x00000000
        /*0998*/ 	.short	0x010a
        /*099a*/ 	.byte	0x3f
	.zero		1


	//   ....[145]....
        /*099c*/ 	.word	0x00009080
        /*09a0*/ 	.word	0x00000009
        /*09a4*/ 	.word	0x00000000
        /*09a8*/ 	.short	0x010a
        /*09aa*/ 	.byte	0x3f
	.zero		1


	//   ....[146]....
        /*09ac*/ 	.word	0x00009110
        /*09b0*/ 	.word	0x00000006
        /*09b4*/ 	.word	0x00000000
        /*09b8*/ 	.short	0x010a
        /*09ba*/ 	.byte	0x3f
	.zero		1


	//   ....[147]....
        /*09bc*/ 	.word	0x000091a0
        /*09c0*/ 	.word	0x00000009
        /*09c4*/ 	.word	0x00000000
        /*09c8*/ 	.short	0x010a
        /*09ca*/ 	.byte	0x3f
	.zero		1


	//   ....[148]....
        /*09cc*/ 	.word	0x00009230
        /*09d0*/ 	.word	0x00000006
        /*09d4*/ 	.word	0x00000000
        /*09d8*/ 	.short	0x010a
        /*09da*/ 	.byte	0x3f
	.zero		1


	//   ....[149]....
        /*09dc*/ 	.word	0x000092c0
        /*09e0*/ 	.word	0x00000009
        /*09e4*/ 	.word	0x00000000
        /*09e8*/ 	.short	0x010a
        /*09ea*/ 	.byte	0x3f
	.zero		1


	//   ....[150]....
        /*09ec*/ 	.word	0x00009350
        /*09f0*/ 	.word	0x00000008
        /*09f4*/ 	.word	0x00000000
        /*09f8*/ 	.short	0x010a
        /*09fa*/ 	.byte	0x3f
	.zero		1


	//   ....[151]....
        /*09fc*/ 	.word	0x000093e0
        /*0a00*/ 	.word	0x0000000b
        /*0a04*/ 	.word	0x00000000
        /*0a08*/ 	.short	0x010a
        /*0a0a*/ 	.byte	0x3f
	.zero		1


	//   ....[152]....
        /*0a0c*/ 	.word	0x00009470
        /*0a10*/ 	.word	0x00000003
        /*0a14*/ 	.word	0x00000000
        /*0a18*/ 	.short	0x010a
        /*0a1a*/ 	.byte	0x3f
	.zero		1


	//   ....[153]....
        /*0a1c*/ 	.word	0x000094e0
        /*0a20*/ 	.word	0x0000000f
        /*0a24*/ 	.word	0xfffffff8
        /*0a28*/ 	.short	0x010a
        /*0a2a*/ 	.byte	0x3f
	.zero		1


	//   ....[154]....
        /*0a2c*/ 	.word	0x00009540
        /*0a30*/ 	.word	0x0000000f
        /*0a34*/ 	.word	0x00000000
        /*0a38*/ 	.short	0x010a
        /*0a3a*/ 	.byte	0x3f
	.zero		1


	//   ....[155]....
        /*0a3c*/ 	.word	0x000095a0
        /*0a40*/ 	.word	0x00000010
        /*0a44*/ 	.word	0x00000000
        /*0a48*/ 	.short	0x010a
        /*0a4a*/ 	.byte	0x3f
	.zero		1


	//   ....[156]....
        /*0a4c*/ 	.word	0x00009600
        /*0a50*/ 	.word	0x0000000f
        /*0a54*/ 	.word	0x00000008
        /*0a58*/ 	.short	0x010a
        /*0a5a*/ 	.byte	0x3f
	.zero		1


	//   ....[157]....
        /*0a5c*/ 	.word	0x000096d0
        /*0a60*/ 	.word	0x00000013
        /*0a64*/ 	.word	0x00000168
        /*0a68*/ 	.short	0x010a
        /*0a6a*/ 	.byte	0x3f
	.zero		1


	//   ....[158]....
        /*0a6c*/ 	.word	0x000097b0
        /*0a70*/ 	.word	0x00000005
        /*0a74*/ 	.word	0x00000000
        /*0a78*/ 	.short	0x010a
        /*0a7a*/ 	.byte	0x3f
	.zero		1


	//   ....[159]....
        /*0a7c*/ 	.word	0x00009800
        /*0a80*/ 	.word	0x00000007
        /*0a84*/ 	.word	0x00000000
        /*0a88*/ 	.short	0x010a
        /*0a8a*/ 	.byte	0x3f
	.zero		1


	//   ....[160]....
        /*0a8c*/ 	.word	0x00009850
        /*0a90*/ 	.word	0x00000006
        /*0a94*/ 	.word	0x00000000
        /*0a98*/ 	.short	0x010a
        /*0a9a*/ 	.byte	0x3f
	.zero		1


	//   ....[161]....
        /*0a9c*/ 	.word	0x000098a0
        /*0aa0*/ 	.word	0x00000009
        /*0aa4*/ 	.word	0x00000000
        /*0aa8*/ 	.short	0x010a
        /*0aaa*/ 	.byte	0x3f
	.zero		1


	//   ....[162]....
        /*0aac*/ 	.word	0x000098f0
        /*0ab0*/ 	.word	0x00000006
        /*0ab4*/ 	.word	0x00000000
        /*0ab8*/ 	.short	0x010a
        /*0aba*/ 	.byte	0x3f
	.zero		1


	//   ....[163]....
        /*0abc*/ 	.word	0x00009940
        /*0ac0*/ 	.word	0x00000009
        /*0ac4*/ 	.word	0x00000000
        /*0ac8*/ 	.short	0x010a
        /*0aca*/ 	.byte	0x3f
	.zero		1


	//   ....[164]....
        /*0acc*/ 	.word	0x00009990
        /*0ad0*/ 	.word	0x00000006
        /*0ad4*/ 	.word	0x00000000
        /*0ad8*/ 	.short	0x010a
        /*0ada*/ 	.byte	0x3f
	.zero		1


	//   ....[165]....
        /*0adc*/ 	.word	0x000099e0
        /*0ae0*/ 	.word	0x00000009
        /*0ae4*/ 	.word	0x00000000
        /*0ae8*/ 	.short	0x010a
        /*0aea*/ 	.byte	0x3f
	.zero		1


	//   ....[166]....
        /*0aec*/ 	.word	0x00009a30
        /*0af0*/ 	.word	0x00000006
        /*0af4*/ 	.word	0x00000000
        /*0af8*/ 	.short	0x010a
        /*0afa*/ 	.byte	0x3f
	.zero		1


	//   ....[167]....
        /*0afc*/ 	.word	0x00009a80
        /*0b00*/ 	.word	0x00000009
        /*0b04*/ 	.word	0x00000000
        /*0b08*/ 	.short	0x010a
        /*0b0a*/ 	.byte	0x3f
	.zero		1


	//   ....[168]....
        /*0b0c*/ 	.word	0x00009ad0
        /*0b10*/ 	.word	0x00000006
        /*0b14*/ 	.word	0x00000000
        /*0b18*/ 	.short	0x010a
        /*0b1a*/ 	.byte	0x3f
	.zero		1


	//   ....[169]....
        /*0b1c*/ 	.word	0x00009b20
        /*0b20*/ 	.word	0x00000009
        /*0b24*/ 	.word	0x00000000
        /*0b28*/ 	.short	0x010a
        /*0b2a*/ 	.byte	0x3f
	.zero		1


	//   ....[170]....
        /*0b2c*/ 	.word	0x00009b70
        /*0b30*/ 	.word	0x00000006
        /*0b34*/ 	.word	0x00000000
        /*0b38*/ 	.short	0x010a
        /*0b3a*/ 	.byte	0x3f
	.zero		1


	//   ....[171]....
        /*0b3c*/ 	.word	0x00009bc0
        /*0b40*/ 	.word	0x00000009
        /*0b44*/ 	.word	0x00000000
        /*0b48*/ 	.short	0x010a
        /*0b4a*/ 	.byte	0x3f
	.zero		1


	//   ....[172]....
        /*0b4c*/ 	.word	0x00009c10
        /*0b50*/ 	.word	0x00000006
        /*0b54*/ 	.word	0x00000000
        /*0b58*/ 	.short	0x010a
        /*0b5a*/ 	.byte	0x3f
	.zero		1


	//   ....[173]....
        /*0b5c*/ 	.word	0x00009c60
        /*0b60*/ 	.word	0x00000009
        /*0b64*/ 	.word	0x00000000
        /*0b68*/ 	.short	0x010a
        /*0b6a*/ 	.byte	0x3f
	.zero		1


	//   ....[174]....
        /*0b6c*/ 	.word	0x00009cb0
        /*0b70*/ 	.word	0x00000006
        /*0b74*/ 	.word	0x00000000
        /*0b78*/ 	.short	0x010a
        /*0b7a*/ 	.byte	0x3f
	.zero		1


	//   ....[175]....
        /*0b7c*/ 	.word	0x00009d00
        /*0b80*/ 	.word	0x00000009
        /*0b84*/ 	.word	0x00000000
        /*0b88*/ 	.short	0x010a
        /*0b8a*/ 	.byte	0x3f
	.zero		1


	//   ....[176]....
        /*0b8c*/ 	.word	0x00009d50
        /*0b90*/ 	.word	0x00000006
        /*0b94*/ 	.word	0x00000000
        /*0b98*/ 	.short	0x010a
        /*0b9a*/ 	.byte	0x3f
	.zero		1


	//   ....[177]....
        /*0b9c*/ 	.word	0x00009da0
        /*0ba0*/ 	.word	0x00000009
        /*0ba4*/ 	.word	0x00000000
        /*0ba8*/ 	.short	0x010a
        /*0baa*/ 	.byte	0x3f
	.zero		1


	//   ....[178]....
        /*0bac*/ 	.word	0x00009df0
        /*0bb0*/ 	.word	0x00000006
        /*0bb4*/ 	.word	0x00000000
        /*0bb8*/ 	.short	0x010a
        /*0bba*/ 	.byte	0x3f
	.zero		1


	//   ....[179]....
        /*0bbc*/ 	.word	0x00009e40
        /*0bc0*/ 	.word	0x00000009
        /*0bc4*/ 	.word	0x00000000
        /*0bc8*/ 	.short	0x010a
        /*0bca*/ 	.byte	0x3f
	.zero		1


	//   ....[180]....
        /*0bcc*/ 	.word	0x00009e90
        /*0bd0*/ 	.word	0x00000006
        /*0bd4*/ 	.word	0x00000000
        /*0bd8*/ 	.short	0x010a
        /*0bda*/ 	.byte	0x3f
	.zero		1


	//   ....[181]....
        /*0bdc*/ 	.word	0x00009ee0
        /*0be0*/ 	.word	0x00000009
        /*0be4*/ 	.word	0x00000000
        /*0be8*/ 	.short	0x010a
        /*0bea*/ 	.byte	0x3f
	.zero		1


	//   ....[182]....
        /*0bec*/ 	.word	0x00009f30
        /*0bf0*/ 	.word	0x00000006
        /*0bf4*/ 	.word	0x00000000
        /*0bf8*/ 	.short	0x010a
        /*0bfa*/ 	.byte	0x3f
	.zero		1


	//   ....[183]....
        /*0bfc*/ 	.word	0x00009f80
        /*0c00*/ 	.word	0x00000009
        /*0c04*/ 	.word	0x00000000
        /*0c08*/ 	.short	0x010a
        /*0c0a*/ 	.byte	0x3f
	.zero		1


	//   ....[184]....
        /*0c0c*/ 	.word	0x00009fd0
        /*0c10*/ 	.word	0x00000006
        /*0c14*/ 	.word	0x00000000
        /*0c18*/ 	.short	0x010a
        /*0c1a*/ 	.byte	0x3f
	.zero		1


	//   ....[185]....
        /*0c1c*/ 	.word	0x0000a020
        /*0c20*/ 	.word	0x00000009
        /*0c24*/ 	.word	0x00000000
        /*0c28*/ 	.short	0x010a
        /*0c2a*/ 	.byte	0x3f
	.zero		1


	//   ....[186]....
        /*0c2c*/ 	.word	0x0000a070
        /*0c30*/ 	.word	0x00000006
        /*0c34*/ 	.word	0x00000000
        /*0c38*/ 	.short	0x010a
        /*0c3a*/ 	.byte	0x3f
	.zero		1


	//   ....[187]....
        /*0c3c*/ 	.word	0x0000a0c0
        /*0c40*/ 	.word	0x00000009
        /*0c44*/ 	.word	0x00000000
        /*0c48*/ 	.short	0x010a
        /*0c4a*/ 	.byte	0x3f
	.zero		1


	//   ....[188]....
        /*0c4c*/ 	.word	0x0000a110
        /*0c50*/ 	.word	0x00000006
        /*0c54*/ 	.word	0x00000000
        /*0c58*/ 	.short	0x010a
        /*0c5a*/ 	.byte	0x3f
	.zero		1


	//   ....[189]....
        /*0c5c*/ 	.word	0x0000a160
        /*0c60*/ 	.word	0x00000009
        /*0c64*/ 	.word	0x00000000
        /*0c68*/ 	.short	0x010a
        /*0c6a*/ 	.byte	0x3f
	.zero		1


	//   ....[190]....
        /*0c6c*/ 	.word	0x0000a1b0
        /*0c70*/ 	.word	0x00000006
        /*0c74*/ 	.word	0x00000000
        /*0c78*/ 	.short	0x010a
        /*0c7a*/ 	.byte	0x3f
	.zero		1


	//   ....[191]....
        /*0c7c*/ 	.word	0x0000a200
        /*0c80*/ 	.word	0x00000009
        /*0c84*/ 	.word	0x00000000
        /*0c88*/ 	.short	0x010a
        /*0c8a*/ 	.byte	0x3f
	.zero		1


	//   ....[192]....
        /*0c8c*/ 	.word	0x0000a250
        /*0c90*/ 	.word	0x00000006
        /*0c94*/ 	.word	0x00000000
        /*0c98*/ 	.short	0x010a
        /*0c9a*/ 	.byte	0x3f
	.zero		1


	//   ....[193]....
        /*0c9c*/ 	.word	0x0000a2a0
        /*0ca0*/ 	.word	0x00000009
        /*0ca4*/ 	.word	0x00000000
        /*0ca8*/ 	.short	0x010a
        /*0caa*/ 	.byte	0x3f
	.zero		1


	//   ....[194]....
        /*0cac*/ 	.word	0x0000a2f0
        /*0cb0*/ 	.word	0x00000006
        /*0cb4*/ 	.word	0x00000000
        /*0cb8*/ 	.short	0x010a
        /*0cba*/ 	.byte	0x3f
	.zero		1


	//   ....[195]....
        /*0cbc*/ 	.word	0x0000a340
        /*0cc0*/ 	.word	0x00000009
        /*0cc4*/ 	.word	0x00000000
        /*0cc8*/ 	.short	0x010a
        /*0cca*/ 	.byte	0x3f
	.zero		1


	//   ....[196]....
        /*0ccc*/ 	.word	0x0000a390
        /*0cd0*/ 	.word	0x00000006
        /*0cd4*/ 	.word	0x00000000
        /*0cd8*/ 	.short	0x010a
        /*0cda*/ 	.byte	0x3f
	.zero		1


	//   ....[197]....
        /*0cdc*/ 	.word	0x0000a3e0
        /*0ce0*/ 	.word	0x00000009
        /*0ce4*/ 	.word	0x00000000
        /*0ce8*/ 	.short	0x010a
        /*0cea*/ 	.byte	0x3f
	.zero		1


	//   ....[198]....
        /*0cec*/ 	.word	0x0000a430
        /*0cf0*/ 	.word	0x00000006
        /*0cf4*/ 	.word	0x00000000
        /*0cf8*/ 	.short	0x010a
        /*0cfa*/ 	.byte	0x3f
	.zero		1


	//   ....[199]....
        /*0cfc*/ 	.word	0x0000a480
        /*0d00*/ 	.word	0x00000009
        /*0d04*/ 	.word	0x00000000
        /*0d08*/ 	.short	0x010a
        /*0d0a*/ 	.byte	0x3f
	.zero		1


	//   ....[200]....
        /*0d0c*/ 	.word	0x0000a4d0
        /*0d10*/ 	.word	0x00000008
        /*0d14*/ 	.word	0x00000000
        /*0d18*/ 	.short	0x010a
        /*0d1a*/ 	.byte	0x3f
	.zero		1


	//   ....[201]....
        /*0d1c*/ 	.word	0x0000a520
        /*0d20*/ 	.word	0x0000000b
        /*0d24*/ 	.word	0x00000000
        /*0d28*/ 	.short	0x010a
        /*0d2a*/ 	.byte	0x3f
	.zero		1


	//----- nvinfo : EIATTR_NUM_MBARRIERS
	.align		4
.L_28:
        /*0d2c*/ 	.byte	0x03, 0x38
        /*0d2e*/ 	.short	0x0060


	//----- nvinfo : EIATTR_EXIT_INSTR_OFFSETS
	.align		4
        /*0d30*/ 	.byte	0x04, 0x1c
        /*0d32*/ 	.short	(.L_30 - .L_29)


	//   ....[0]....
.L_29:
        /*0d34*/ 	.word	0x000016c0


	//   ....[1]....
        /*0d38*/ 	.word	0x00001720


	//   ....[2]....
        /*0d3c*/ 	.word	0x00006e00


	//   ....[3]....
        /*0d40*/ 	.word	0x00006e30


	//   ....[4]....
        /*0d44*/ 	.word	0x000094c0


	//----- nvinfo : EIATTR_MAX_THREADS
	.align		4
.L_30:
        /*0d48*/ 	.byte	0x04, 0x05
        /*0d4a*/ 	.short	(.L_32 - .L_31)
.L_31:
        /*0d4c*/ 	.word	0x00000180
        /*0d50*/ 	.word	0x00000001
        /*0d54*/ 	.word	0x00000001


	//----- nvinfo : EIATTR_CRS_STACK_SIZE
	.align		4
.L_32:
        /*0d58*/ 	.byte	0x04, 0x1e
        /*0d5a*/ 	.short	(.L_34 - .L_33)
.L_33:
        /*0d5c*/ 	.word	0x00000000


	//----- nvinfo : EIATTR_CBANK_PARAM_SIZE
	.align		4
.L_34:
        /*0d60*/ 	.byte	0x03, 0x19
        /*0d62*/ 	.short	0x0470


	//----- nvinfo : EIATTR_PARAM_CBANK
	.align		4
        /*0d64*/ 	.byte	0x04, 0x0a
        /*0d66*/ 	.short	(.L_36 - .L_35)
	.align		4
.L_35:
        /*0d68*/ 	.word	index@(.nv.constant0._ZN7cutlass13device_kernelINS_4gemm6kernel13GemmUniversalIN4cute5tupleIJiiiiEEENS1_10collective13CollectiveMmaINS1_37MainloopSm90TmaGmmaWarpSpecializedFP8ILi45ENS5_IJNS4_1CILi1EEESB_SB_EEENS1_32KernelTmaWarpSpecializedPingpongEEENS5_IJNSA_ILi64EEENSA_ILi96EEENSA_ILi32EEEEEENS_12float_e4m3_tENS5_IJlSB_lEEESJ_SK_NS4_8TiledMMAINS4_8MMA_AtomIJNS4_4SM904GMMA30MMA_64x96x32_F32E4M3E4M3_SS_TNILNSO_7ScaleInE1ELSQ_1EEEEEENS4_6LayoutISC_NS5_IJNSA_ILi0EEESU_SU_EEEEENS5_IJNS4_10UnderscoreESX_SX_EEEEENS4_13SM90_TMA_LOADENS4_14ComposedLayoutINS4_7SwizzleILi1ELi4ELi3EEENS4_18smem_ptr_flag_bitsILi8EEENST_INS5_IJNSA_ILi8EEESH_EEENS5_IJSH_SB_EEEEEEEvNS4_8identityES10_S1A_vS1B_EENS_8epilogue10collective6detail29Sm90TmaWarpSpecializedAdapterINS1E_15DefaultEpilogueISJ_SK_SK_NS1D_6thread17LinearCombinationISJ_Li1EffLNS1I_9ScaleType4KindE0ELNS_15FloatRoundStyleE2ESJ_EENS1_15EpilogueDefaultEEEEEvvEEEEvNT_6ParamsE)
        /*0d6c*/ 	.short	0x0210
        /*0d6e*/ 	.short	0x0470


	//----- nvinfo : EIATTR_SW_WAR
	.align		4
.L_36:
        /*0d70*/ 	.byte	0x04, 0x36
        /*0d72*/ 	.short	(.L_38 - .L_37)
.L_37:
        /*0d74*/ 	.word	0x00000008
.L_38:


//--------------------- .nv.callgraph             --------------------------
	.section	.nv.callgraph,"",@"SHT_CUDA_CALLGRAPH"
	.align	4
	.sectionentsize	8
	.align		4
        /*0000*/ 	.word	0x00000000
	.align		4
        /*0004*/ 	.word	0xffffffff
	.align		4
        /*0008*/ 	.word	0x00000000
	.align		4
        /*000c*/ 	.word	0xfffffffe
	.align		4
        /*0010*/ 	.word	0x00000000
	.align		4
        /*0014*/ 	.word	0xfffffffd
	.align		4
        /*0018*/ 	.word	0x00000000
	.align		4
        /*001c*/ 	.word	0xfffffffc


//--------------------- .nv.constant4             --------------------------
	.section	.nv.constant4,"a",@progbits
	.align	8
	.align		8
.nv.constant4:
        /*0000*/ 	.dword	_ZN39_INTERNAL_9c0240c4_4_k_cu_2cb5510f_31504cuda3std3__45__cpo5beginE
	.align		8
        /*0008*/ 	.dword	_ZN39_INTERNAL_9c0240c4_4_k_cu_2cb5510f_31504cuda3std3__45__cpo3endE
	.align		8
        /*0010*/ 	.dword	_ZN39_INTERNAL_9c0240c4_4_k_cu_2cb5510f_31504cuda3std3__45__cpo6cbeginE
	.align		8
        /*0018*/ 	.dword	_ZN39_INTERNAL_9c0240c4_4_k_cu_2cb5510f_31504cuda3std3__45__cpo4cendE
	.align		8
        /*0020*/ 	.dword	_ZN39_INTERNAL_9c0240c4_4_k_cu_2cb5510f_31504cuda3std3__441_GLOBAL__N__9c0240c4_4_k_cu_2cb5510f_31506ignoreE
	.align		8
        /*0028*/ 	.dword	_ZN39_INTERNAL_9c0240c4_4_k_cu_2cb5510f_31504cuda3std3__419piecewise_constructE
	.align		8
        /*0030*/ 	.dword	_ZN39_INTERNAL_9c0240c4_4_k_cu_2cb5510f_31504cuda3std3__48in_placeE
	.align		8
        /*0038*/ 	.dword	_ZN39_INTERNAL_9c0240c4_4_k_cu_2cb5510f_31504cuda3std6ranges3__45__cpo4swapE
	.align		8
        /*0040*/ 	.dword	_ZN39_INTERNAL_9c0240c4_4_k_cu_2cb5510f_31504cuda3std6ranges3__45__cpo9iter_moveE
	.align		8
        /*0048*/ 	.dword	_ZN39_INTERNAL_9c0240c4_4_k_cu_2cb5510f_31504cute7productE
	.align		8
        /*0050*/ 	.dword	_ZN39_INTERNAL_9c0240c4_4_k_cu_2cb5510f_31504cute1_E


//--------------------- .text._ZN7cutlass13device_kernelINS_4gemm6kernel13GemmUniversalIN4cute5tupleIJiiiiEEENS1_10collective13CollectiveMmaINS1_37MainloopSm90TmaGmmaWarpSpecializedFP8ILi45ENS5_IJNS4_1CILi1EEESB_SB_EEENS1_32KernelTmaWarpSpecializedPingpongEEENS5_IJNSA_ILi64EEENSA_ILi96EEENSA_ILi32EEEEEENS_12float_e4m3_tENS5_IJlSB_lEEESJ_SK_NS4_8TiledMMAINS4_8MMA_AtomIJNS4_4SM904GMMA30MMA_64x96x32_F32E4M3E4M3_SS_TNILNSO_7ScaleInE1ELSQ_1EEEEEENS4_6LayoutISC_NS5_IJNSA_ILi0EEESU_SU_EEEEENS5_IJNS4_10UnderscoreESX_SX_EEEEENS4_13SM90_TMA_LOADENS4_14ComposedLayoutINS4_7SwizzleILi1ELi4ELi3EEENS4_18smem_ptr_flag_bitsILi8EEENST_INS5_IJNSA_ILi8EEESH_EEENS5_IJSH_SB_EEEEEEEvNS4_8identityES10_S1A_vS1B_EENS_8epilogue10collective6detail29Sm90TmaWarpSpecializedAdapterINS1E_15DefaultEpilogueISJ_SK_SK_NS1D_6thread17LinearCombinationISJ_Li1EffLNS1I_9ScaleType4KindE0ELNS_15FloatRoundStyleE2ESJ_EENS1_15EpilogueDefaultEEEEEvvEEEEvNT_6ParamsE --------------------------
	.section	.text._ZN7cutlass13device_kernelINS_4gemm6kernel13GemmUniversalIN4cute5tupleIJiiiiEEENS1_10collective13CollectiveMmaINS1_37MainloopSm90TmaGmmaWarpSpecializedFP8ILi45ENS5_IJNS4_1CILi1EEESB_SB_EEENS1_32KernelTmaWarpSpecializedPingpongEEENS5_IJNSA_ILi64EEENSA_ILi96EEENSA_ILi32EEEEEENS_12float_e4m3_tENS5_IJlSB_lEEESJ_SK_NS4_8TiledMMAINS4_8MMA_AtomIJNS4_4SM904GMMA30MMA_64x96x32_F32E4M3E4M3_SS_TNILNSO_7ScaleInE1ELSQ_1EEEEEENS4_6LayoutISC_NS5_IJNSA_ILi0EEESU_SU_EEEEENS5_IJNS4_10UnderscoreESX_SX_EEEEENS4_13SM90_TMA_LOADENS4_14ComposedLayoutINS4_7SwizzleILi1ELi4ELi3EEENS4_18smem_ptr_flag_bitsILi8EEENST_INS5_IJNSA_ILi8EEESH_EEENS5_IJSH_SB_EEEEEEEvNS4_8identityES10_S1A_vS1B_EENS_8epilogue10collective6detail29Sm90TmaWarpSpecializedAdapterINS1E_15DefaultEpilogueISJ_SK_SK_NS1D_6thread17LinearCombinationISJ_Li1EffLNS1I_9ScaleType4KindE0ELNS_15FloatRoundStyleE2ESJ_EENS1_15EpilogueDefaultEEEEEvvEEEEvNT_6ParamsE,"ax",@progbits
	.align	128
.text._ZN7cutlass13device_kernelINS_4gemm6kernel13GemmUniversalIN4cute5tupleIJiiiiEEENS1_10collective13CollectiveMmaINS1_37MainloopSm90TmaGmmaWarpSpecializedFP8ILi45ENS5_IJNS4_1CILi1EEESB_SB_EEENS1_32KernelTmaWarpSpecializedPingpongEEENS5_IJNSA_ILi64EEENSA_ILi96EEENSA_ILi32EEEEEENS_12float_e4m3_tENS5_IJlSB_lEEESJ_SK_NS4_8TiledMMAINS4_8MMA_AtomIJNS4_4SM904GMMA30MMA_64x96x32_F32E4M3E4M3_SS_TNILNSO_7ScaleInE1ELSQ_1EEEEEENS4_6LayoutISC_NS5_IJNSA_ILi0EEESU_SU_EEEEENS5_IJNS4_10UnderscoreESX_SX_EEEEENS4_13SM90_TMA_LOADENS4_14ComposedLayoutINS4_7SwizzleILi1ELi4ELi3EEENS4_18smem_ptr_flag_bitsILi8EEENST_INS5_IJNSA_ILi8EEESH_EEENS5_IJSH_SB_EEEEEEEvNS4_8identityES10_S1A_vS1B_EENS_8epilogue10collective6detail29Sm90TmaWarpSpecializedAdapterINS1E_15DefaultEpilogueISJ_SK_SK_NS1D_6thread17LinearCombinationISJ_Li1EffLNS1I_9ScaleType4KindE0ELNS_15FloatRoundStyleE2ESJ_EENS1_15EpilogueDefaultEEEEEvvEEEEvNT_6ParamsE:
        .type           _ZN7cutlass13device_kernelINS_4gemm6kernel13GemmUniversalIN4cute5tupleIJiiiiEEENS1_10collective13CollectiveMmaINS1_37MainloopSm90TmaGmmaWarpSpecializedFP8ILi45ENS5_IJNS4_1CILi1EEESB_SB_EEENS1_32KernelTmaWarpSpecializedPingpongEEENS5_IJNSA_ILi64EEENSA_ILi96EEENSA_ILi32EEEEEENS_12float_e4m3_tENS5_IJlSB_lEEESJ_SK_NS4_8TiledMMAINS4_8MMA_AtomIJNS4_4SM904GMMA30MMA_64x96x32_F32E4M3E4M3_SS_TNILNSO_7ScaleInE1ELSQ_1EEEEEENS4_6LayoutISC_NS5_IJNSA_ILi0EEESU_SU_EEEEENS5_IJNS4_10UnderscoreESX_SX_EEEEENS4_13SM90_TMA_LOADENS4_14ComposedLayoutINS4_7SwizzleILi1ELi4ELi3EEENS4_18smem_ptr_flag_bitsILi8EEENST_INS5_IJNSA_ILi8EEESH_EEENS5_IJSH_SB_EEEEEEEvNS4_8identityES10_S1A_vS1B_EENS_8epilogue10collective6detail29Sm90TmaWarpSpecializedAdapterINS1E_15DefaultEpilogueISJ_SK_SK_NS1D_6thread17LinearCombinationISJ_Li1EffLNS1I_9ScaleType4KindE0ELNS_15FloatRoundStyleE2ESJ_EENS1_15EpilogueDefaultEEEEEvvEEEEvNT_6ParamsE,@function
        .size           _ZN7cutlass13device_kernelINS_4gemm6kernel13GemmUniversalIN4cute5tupleIJiiiiEEENS1_10collective13CollectiveMmaINS1_37MainloopSm90TmaGmmaWarpSpecializedFP8ILi45ENS5_IJNS4_1CILi1EEESB_SB_EEENS1_32KernelTmaWarpSpecializedPingpongEEENS5_IJNSA_ILi64EEENSA_ILi96EEENSA_ILi32EEEEEENS_12float_e4m3_tENS5_IJlSB_lEEESJ_SK_NS4_8TiledMMAINS4_8MMA_AtomIJNS4_4SM904GMMA30MMA_64x96x32_F32E4M3E4M3_SS_TNILNSO_7ScaleInE1ELSQ_1EEEEEENS4_6LayoutISC_NS5_IJNSA_ILi0EEESU_SU_EEEEENS5_IJNS4_10UnderscoreESX_SX_EEEEENS4_13SM90_TMA_LOADENS4_14ComposedLayoutINS4_7SwizzleILi1ELi4ELi3EEENS4_18smem_ptr_flag_bitsILi8EEENST_INS5_IJNSA_ILi8EEESH_EEENS5_IJSH_SB_EEEEEEEvNS4_8identityES10_S1A_vS1B_EENS_8epilogue10collective6detail29Sm90TmaWarpSpecializedAdapterINS1E_15DefaultEpilogueISJ_SK_SK_NS1D_6thread17LinearCombinationISJ_Li1EffLNS1I_9ScaleType4KindE0ELNS_15FloatRoundStyleE2ESJ_EENS1_15EpilogueDefaultEEEEEvvEEEEvNT_6ParamsE,(.L_x_255 - _ZN7cutlass13device_kernelINS_4gemm6kernel13GemmUniversalIN4cute5tupleIJiiiiEEENS1_10collective13CollectiveMmaINS1_37MainloopSm90TmaGmmaWarpSpecializedFP8ILi45ENS5_IJNS4_1CILi1EEESB_SB_EEENS1_32KernelTmaWarpSpecializedPingpongEEENS5_IJNSA_ILi64EEENSA_ILi96EEENSA_ILi32EEEEEENS_12float_e4m3_tENS5_IJlSB_lEEESJ_SK_NS4_8TiledMMAINS4_8MMA_AtomIJNS4_4SM904GMMA30MMA_64x96x32_F32E4M3E4M3_SS_TNILNSO_7ScaleInE1ELSQ_1EEEEEENS4_6LayoutISC_NS5_IJNSA_ILi0EEESU_SU_EEEEENS5_IJNS4_10UnderscoreESX_SX_EEEEENS4_13SM90_TMA_LOADENS4_14ComposedLayoutINS4_7SwizzleILi1ELi4ELi3EEENS4_18smem_ptr_flag_bitsILi8EEENST_INS5_IJNSA_ILi8EEESH_EEENS5_IJSH_SB_EEEEEEEvNS4_8identityES10_S1A_vS1B_EENS_8epilogue10collective6detail29Sm90TmaWarpSpecializedAdapterINS1E_15DefaultEpilogueISJ_SK_SK_NS1D_6thread17LinearCombinationISJ_Li1EffLNS1I_9ScaleType4KindE0ELNS_15FloatRoundStyleE2ESJ_EENS1_15EpilogueDefaultEEEEEvvEEEEvNT_6ParamsE)
        .other          _ZN7cutlass13device_kernelINS_4gemm6kernel13GemmUniversalIN4cute5tupleIJiiiiEEENS1_10collective13CollectiveMmaINS1_37MainloopSm90TmaGmmaWarpSpecializedFP8ILi45ENS5_IJNS4_1CILi1EEESB_SB_EEENS1_32KernelTmaWarpSpecializedPingpongEEENS5_IJNSA_ILi64EEENSA_ILi96EEENSA_ILi32EEEEEENS_12float_e4m3_tENS5_IJlSB_lEEESJ_SK_NS4_8TiledMMAINS4_8MMA_AtomIJNS4_4SM904GMMA30MMA_64x96x32_F32E4M3E4M3_SS_TNILNSO_7ScaleInE1ELSQ_1EEEEEENS4_6LayoutISC_NS5_IJNSA_ILi0EEESU_SU_EEEEENS5_IJNS4_10UnderscoreESX_SX_EEEEENS4_13SM90_TMA_LOADENS4_14ComposedLayoutINS4_7SwizzleILi1ELi4ELi3EEENS4_18smem_ptr_flag_bitsILi8EEENST_INS5_IJNSA_ILi8EEESH_EEENS5_IJSH_SB_EEEEEEEvNS4_8identityES10_S1A_vS1B_EENS_8epilogue10collective6detail29Sm90TmaWarpSpecializedAdapterINS1E_15DefaultEpilogueISJ_SK_SK_NS1D_6thread17LinearCombinationISJ_Li1EffLNS1I_9ScaleType4KindE0ELNS_15FloatRoundStyleE2ESJ_EENS1_15EpilogueDefaultEEEEEvvEEEEvNT_6ParamsE,@"STO_CUDA_ENTRY STV_DEFAULT"
_ZN7cutlass13device_kernelINS_4gemm6kernel13GemmUniversalIN4cute5tupleIJiiiiEEENS1_10collective13CollectiveMmaINS1_37MainloopSm90TmaGmmaWarpSpecializedFP8ILi45ENS5_IJNS4_1CILi1EEESB_SB_EEENS1_32KernelTmaWarpSpecializedPingpongEEENS5_IJNSA_ILi64EEENSA_ILi96EEENSA_ILi32EEEEEENS_12float_e4m3_tENS5_IJlSB_lEEESJ_SK_NS4_8TiledMMAINS4_8MMA_AtomIJNS4_4SM904GMMA30MMA_64x96x32_F32E4M3E4M3_SS_TNILNSO_7ScaleInE1ELSQ_1EEEEEENS4_6LayoutISC_NS5_IJNSA_ILi0EEESU_SU_EEEEENS5_IJNS4_10UnderscoreESX_SX_EEEEENS4_13SM90_TMA_LOADENS4_14ComposedLayoutINS4_7SwizzleILi1ELi4ELi3EEENS4_18smem_ptr_flag_bitsILi8EEENST_INS5_IJNSA_ILi8EEESH_EEENS5_IJSH_SB_EEEEEEEvNS4_8identityES10_S1A_vS1B_EENS_8epilogue10collective6detail29Sm90TmaWarpSpecializedAdapterINS1E_15DefaultEpilogueISJ_SK_SK_NS1D_6thread17LinearCombinationISJ_Li1EffLNS1I_9ScaleType4KindE0ELNS_15FloatRoundStyleE2ESJ_EENS1_15EpilogueDefaultEEEEEvvEEEEvNT_6ParamsE:
[----:B------:R-:W-:Y:S01]  /*0000*/  LDC R1, c[0x0][0x28] ;  /* 0x00000a00ff017b82 */ /* 0x000fe20000000800 */
[----:B------:R-:W0:Y:S01]  /*0010*/  S2R R11, SR_TID.X ;  /* 0x00000000000b7919 */ /* 0x000e220000002100 */
[----:B------:R-:W-:Y:S01]  /*0020*/  ELECT P0, URZ, PT ;  /* 0x00000000003f782f */ /* 0x000fe20003800000 */
[----:B------:R-:W-:Y:S01]  /*0030*/  BSSY B0, `(.L_x_0) ;  /* 0x000000f000007945 */ /* 0x000fe20003800000 */
[--C-:B0-----:R-:W-:Y:S02]  /*0040*/  SHF.R.U32.HI R0, RZ, 0x5, R11.reuse ;  /* 0x00000005ff007819 */ /* 0x101fe4000001160b */
[----:B------:R-:W-:-:S03]  /*0050*/  SHF.R.U32.HI R4, RZ, 0x7, R11 ;  /* 0x00000007ff047819 */ /* 0x000fc6000001160b */
[----:B------:R-:W0:Y:S04]  /*0060*/  SHFL.IDX PT, R2, R0, RZ, 0x1f ;  /* 0x00001fff00027589 */ /* 0x000e2800000e0000 */
[----:B------:R1:W2:Y:S01]  /*0070*/  SHFL.IDX PT, R5, R4, RZ, 0x1f ;  /* 0x00001fff04057589 */ /* 0x0002a200000e0000 */
[----:B0-----:R-:W-:-:S13]  /*0080*/  ISETP.NE.OR P0, PT, R2, RZ, !P0 ;  /* 0x000000ff0200720c */ /* 0x001fda0004705670 */
[----:B-12---:R-:W-:Y:S05]  /*0090*/  @P0 BRA `(.L_x_1) ;  /* 0x0000000000200947 */ /* 0x006fea0003800000 */
[----:B------:R-:W-:Y:S02]  /*00a0*/  ULDC.64 UR4, c[0x0][0x198] ;  /* 0x0000660000047ab9 */ /* 0x000fe40000000a00 */
[----:B------:R-:W-:Y:S02]  /*00b0*/  UIADD3 UR6, UP0, UR4, 0xf0, URZ ;  /* 0x000000f004067890 */ /* 0x000fe4000ff1e03f */
[----:B------:R-:W-:Y:S02]  /*00c0*/  UIADD3 UR4, UP1, UR4, 0x1f0, URZ ;  /* 0x000001f004047890 */ /* 0x000fe4000ff3e03f */
[----:B------:R-:W-:Y:S02]  /*00d0*/  UIADD3.X UR7, URZ, UR5, URZ, UP0, !UPT ;  /* 0x000000053f077290 */ /* 0x000fe400087fe43f */
[----:B------:R-:W-:-:S07]  /*00e0*/  UIADD3.X UR5, URZ, UR5, URZ, UP1, !UPT ;  /* 0x000000053f057290 */ /* 0x000fce0008ffe43f */
[----:B------:R0:W-:Y:S02]  /*00f0*/  UTMACCTL.PF [UR6] ;  /* 0x00000000060079b9 */ /* 0x0001e40008040000 */
[----:B------:R0:W-:Y:S02]  /*0100*/  UTMACCTL.PF [UR4] ;  /* 0x00000000040079b9 */ /* 0x0001e40008040000 */
[----:B0-----:R-:W-:Y:S01]  /*0110*/  NOP ;  /* 0x0000000000007918 */ /* 0x001fe20000000000 */
.L_x_1:
[----:B------:R-:W-:Y:S05]  /*0120*/  BSYNC B0 ;  /* 0x0000000000007941 */ /* 0x000fea0003800000 */
.L_x_0:
[----:B------:R-:W0:Y:S02]  /*0130*/  SHFL.IDX PT, R3, R0, RZ, 0x1f ;  /* 0x00001fff00037589 */ /* 0x000e2400000e0000 */
[----:B0-----:R-:W-:-:S13]  /*0140*/  ISETP.NE.AND P0, PT, R3, RZ, PT ;  /* 0x000000ff0300720c */ /* 0x001fda0003f05270 */
[----:B------:R-:W-:Y:S05]  /*0150*/  @P0 BRA `(.L_x_2) ;  /* 0x0000000400ac0947 */ /* 0x000fea0003800000 */
[----:B------:R-:W-:Y:S01]  /*0160*/  ELECT P0, URZ, PT ;  /* 0x00000000003f782f */ /* 0x000fe20003800000 */
[----:B------:R-:W-:-:S12]  /*0170*/  BSSY B0, `(.L_x_2) ;  /* 0x0000069000007945 */ /* 0x000fd80003800000 */
[----:B------:R-:W-:Y:S05]  /*0180*/  @!P0 BRA `(.L_x_3) ;  /* 0x00000004009c8947 */ /* 0x000fea0003800000 */
[----:B------:R-:W0:Y:S01]  /*0190*/  S2UR UR8, SR_CgaCtaId ;  /* 0x00000000000879c3 */ /* 0x000e220000008800 */
[----:B------:R-:W-:Y:S01]  /*01a0*/  UMOV UR4, 0x400 ;  /* 0x0000040000047882 */ /* 0x000fe20000000000 */
[----:B------:R-:W-:Y:S01]  /*01b0*/  UMOV UR5, 0x1 ;  /* 0x0000000100057882 */ /* 0x000fe20000000000 */
[----:B------:R-:W-:Y:S02]  /*01c0*/  UMOV UR6, 0x80 ;  /* 0x0000008000067882 */ /* 0x000fe40000000000 */
[----:B------:R-:W-:-:S04]  /*01d0*/  UIADD3 UR6, -UR6, 0x100000, URZ ;  /* 0x0010000006067890 */ /* 0x000fc8000fffe13f */
[----:B------:R-:W-:Y:S02]  /*01e0*/  USHF.L.U32 UR7, UR6, 0xb, URZ ;  /* 0x0000000b06077899 */ /* 0x000fe4000800063f */
[----:B------:R-:W-:Y:S02]  /*01f0*/  USHF.L.U32 UR6, UR6, 0x1, URZ ;  /* 0x0000000106067899 */ /* 0x000fe4000800063f */
[----:B0-----:R-:W-:Y:S02]  /*0200*/  ULEA UR8, UR8, UR4, 0x18 ;  /* 0x0000000408087291 */ /* 0x001fe4000f8ec03f */
[----:B------:R-:W-:-:S04]  /*0210*/  UIADD3 UR4, -UR5, 0x100000, URZ ;  /* 0x0010000005047890 */ /* 0x000fc8000fffe13f */
[----:B------:R-:W-:Y:S02]  /*0220*/  USHF.L.U32 UR5, UR4, 0xb, URZ ;  /* 0x0000000b04057899 */ /* 0x000fe4000800063f */
[----:B------:R-:W-:Y:S01]  /*0230*/  USHF.L.U32 UR4, UR4, 0x1, URZ ;  /* 0x0000000104047899 */ /* 0x000fe2000800063f */
[----:B------:R-:W0:Y:S11]  /*0240*/  FENCE.VIEW.ASYNC.S ;  /* 0x00000000000073c6 */ /* 0x000e360000000000 */
[----:B0-----:R0:W1:Y:S01]  /*0250*/  SYNCS.EXCH.64 URZ, [UR8], UR4 ;  /* 0x00000004083f75b2 */ /* 0x0010620008000100 */
[----:B------:R0:W2:Y:S01]  /*0260*/  SYNCS.EXCH.64 URZ, [UR8+0x168], UR6 ;  /* 0x00016806083f75b2 */ /* 0x0000a20008000100 */
[----:B------:R0:W3:Y:S01]  /*0270*/  SYNCS.EXCH.64 URZ, [UR8+0x8], UR4 ;  /* 0x00000804083f75b2 */ /* 0x0000e20008000100 */
[----:B------:R0:W4:Y:S01]  /*0280*/  SYNCS.EXCH.64 URZ, [UR8+0x170], UR6 ;  /* 0x00017006083f75b2 */ /* 0x0001220008000100 */
[----:B------:R0:W0:Y:S01]  /*0290*/  SYNCS.EXCH.64 URZ, [UR8+0x10], UR4 ;  /* 0x00001004083f75b2 */ /* 0x0000220008000100 */
        /* <DEDUP_REMOVED lines=85> */
[----:B-1234-:R-:W-:Y:S01]  /*07f0*/  NOP ;  /* 0x0000000000007918 */ /* 0x01efe20000000000 */
.L_x_3:
[----:B0-----:R-:W-:Y:S05]  /*0800*/  BSYNC B0 ;  /* 0x0000000000007941 */ /* 0x001fea0003800000 */
.L_x_2:
[----:B------:R-:W0:Y:S01]  /*0810*/  SHFL.IDX PT, R6, R0, RZ, 0x1f ;  /* 0x00001fff00067589 */ /* 0x000e2200000e0000 */
[----:B------:R-:W-:Y:S01]  /*0820*/  ELECT P0, URZ, PT ;  /* 0x00000000003f782f */ /* 0x000fe20003800000 */
[----:B------:R-:W-:Y:S01]  /*0830*/  NOP ;  /* 0x0000000000007918 */ /* 0x000fe20000000000 */
[----:B------:R-:W-:Y:S01]  /*0840*/  ELECT P1, URZ, PT ;  /* 0x00000000003f782f */ /* 0x000fe20003820000 */
[----:B------:R1:W2:Y:S01]  /*0850*/  SHFL.IDX PT, R3, R0, RZ, 0x1f ;  /* 0x00001fff00037589 */ /* 0x0002a200000e0000 */
[----:B------:R-:W-:Y:S01]  /*0860*/  UMOV UR4, 0x20 ;  /* 0x0000002000047882 */ /* 0x000fe20000000000 */
[----:B------:R-:W-:Y:S01]  /*0870*/  UMOV UR11, 0x80 ;  /* 0x00000080000b7882 */ /* 0x000fe20000000000 */
[----:B------:R-:W-:Y:S01]  /*0880*/  NOP ;  /* 0x0000000000007918 */ /* 0x000fe20000000000 */
[----:B------:R-:W3:Y:S01]  /*0890*/  SHFL.IDX PT, R4, R4, RZ, 0x1f ;  /* 0x00001fff04047589 */ /* 0x000ee200000e0000 */
[C---:B------:R-:W-:Y:S01]  /*08a0*/  VIADD R33, R5.reuse, 0xffffffff ;  /* 0xffffffff05217836 */ /* 0x040fe20000000000 */
[----:B------:R-:W-:Y:S01]  /*08b0*/  ULDC.64 UR18, c[0x0][0x208] ;  /* 0x0000820000127ab9 */ /* 0x000fe20000000a00 */
[----:B------:R-:W-:-:S02]  /*08c0*/  ISETP.NE.AND P3, PT, R5, RZ, PT ;  /* 0x000000ff0500720c */ /* 0x000fc40003f65270 */
[----:B-1----:R-:W-:Y:S02]  /*08d0*/  SHF.R.S32.HI R0, RZ, 0x1f, R11 ;  /* 0x0000001fff007819 */ /* 0x002fe4000001140b */
[----:B------:R-:W-:Y:S02]  /*08e0*/  ISETP.GE.U32.AND P2, PT, R33, 0x2, PT ;  /* 0x000000022100780c */ /* 0x000fe40003f46070 */
[----:B------:R-:W-:-:S04]  /*08f0*/  LEA.HI R0, R0, R11, RZ, 0x7 ;  /* 0x0000000b00007211 */ /* 0x000fc800078f38ff */
[----:B------:R-:W-:Y:S02]  /*0900*/  LOP3.LUT R0, R0, 0xffffff80, RZ, 0xc0, !PT ;  /* 0xffffff8000007812 */ /* 0x000fe400078ec0ff */
[----:B0-----:R-:W-:-:S03]  /*0910*/  ISETP.NE.OR P0, PT, R6, RZ, !P0 ;  /* 0x000000ff0600720c */ /* 0x001fc60004705670 */
[----:B------:R-:W-:Y:S01]  /*0920*/  IMAD.IADD R10, R11, 0x1, -R0 ;  /* 0x000000010b0a7824 */ /* 0x000fe200078e0a00 */
[----:B--2---:R-:W-:Y:S02]  /*0930*/  ISETP.NE.OR P1, PT, R3, RZ, !P1 ;  /* 0x000000ff0300720c */ /* 0x004fe40004f25670 */
[----:B------:R-:W-:Y:S02]  /*0940*/  SHF.R.S32.HI R3, RZ, 0x1f, R2 ;  /* 0x0000001fff037819 */ /* 0x000fe40000011402 */
[----:B---3--:R-:W-:Y:S02]  /*0950*/  R2UR UR15, R4 ;  /* 0x00000000040f72ca */ /* 0x008fe400000e0000 */
[----:B------:R-:W-:-:S03]  /*0960*/  LEA.HI R3, R3, R2, RZ, 0x2 ;  /* 0x0000000203037211 */ /* 0x000fc600078f10ff */
[----:B------:R-:W-:Y:S01]  /*0970*/  VOTEU.ALL UP0, P0 ;  /* 0x00000000003f7886 */ /* 0x000fe20000000000 */
[----:B------:R-:W-:-:S03]  /*0980*/  LOP3.LUT R3, R3, 0xfffffffc, RZ, 0xc0, !PT ;  /* 0xfffffffc03037812 */ /* 0x000fc600078ec0ff */
[----:B------:R-:W-:Y:S01]  /*0990*/  VOTEU.ALL UP1, P1 ;  /* 0x00000000003f7886 */ /* 0x000fe20000820000 */
[----:B------:R-:W0:Y:S01]  /*09a0*/  @!UP0 S2UR UR7, SR_CgaCtaId ;  /* 0x00000000000789c3 */ /* 0x000e220000008800 */
[----:B------:R-:W-:Y:S01]  /*09b0*/  @!UP0 UMOV UR6, 0x400 ;  /* 0x0000040000068882 */ /* 0x000fe20000000000 */
[----:B------:R-:W-:-:S04]  /*09c0*/  @!UP0 UIADD3 UR4, -UR4, 0x100000, URZ ;  /* 0x0010000004048890 */ /* 0x000fc8000fffe13f */
[----:B------:R-:W-:Y:S02]  /*09d0*/  @!UP0 USHF.L.U32 UR5, UR4, 0xb, URZ ;  /* 0x0000000b04058899 */ /* 0x000fe4000800063f */
[----:B------:R-:W-:Y:S01]  /*09e0*/  @!UP0 USHF.L.U32 UR4, UR4, 0x1, URZ ;  /* 0x0000000104048899 */ /* 0x000fe2000800063f */
[----:B------:R-:W-:Y:S01]  /*09f0*/  IMAD.IADD R20, R2, 0x1, -R3 ;  /* 0x0000000102147824 */ /* 0x000fe200078e0a03 */
[----:B------:R-:W-:Y:S01]  /*0a00*/  @!UP1 UMOV UR9, 0x400 ;  /* 0x0000040000099882 */ /* 0x000fe20000000000 */
[----:B------:R-:W-:Y:S01]  /*0a10*/  VOTEU.ALL UP2, P1 ;  /* 0x00000000003f7886 */ /* 0x000fe20000840000 */
[----:B------:R-:W-:Y:S01]  /*0a20*/  VOTEU.ALL UP3, P1 ;  /* 0x00000000003f7886 */ /* 0x000fe20000860000 */
[----:B------:R-:W-:Y:S01]  /*0a30*/  VOTEU.ALL UP4, P1 ;  /* 0x00000000003f7886 */ /* 0x000fe20000880000 */
[----:B------:R-:W1:Y:S01]  /*0a40*/  @!UP1 S2UR UR10, SR_CgaCtaId ;  /* 0x00000000000a99c3 */ /* 0x000e620000008800 */
[----:B------:R-:W-:Y:S01]  /*0a50*/  VOTEU.ALL UP5, P1 ;  /* 0x00000000003f7886 */ /* 0x000fe200008a0000 */
[----:B0-----:R-:W-:-:S02]  /*0a60*/  @!UP0 ULEA UR8, UR7, UR6, 0x18 ;  /* 0x0000000607088291 */ /* 0x001fc4000f8ec03f */
[----:B------:R-:W-:-:S04]  /*0a70*/  @!UP1 UIADD3 UR6, -UR11, 0x100000, URZ ;  /* 0x001000000b069890 */ /* 0x000fc8000fffe13f */
[----:B------:R-:W-:Y:S02]  /*0a80*/  @!UP1 USHF.L.U32 UR7, UR6, 0xb, URZ ;  /* 0x0000000b06079899 */ /* 0x000fe4000800063f */
[----:B------:R-:W-:Y:S01]  /*0a90*/  @!UP1 USHF.L.U32 UR6, UR6, 0x1, URZ ;  /* 0x0000000106069899 */ /* 0x000fe2000800063f */
[----:B------:R-:W-:Y:S01]  /*0aa0*/  VOTEU.ALL UP0, P0 ;  /* 0x00000000003f7886 */ /* 0x000fe20000000000 */
[----:B-1----:R-:W-:Y:S01]  /*0ab0*/  @!UP1 ULEA UR9, UR10, UR9, 0x18 ;  /* 0x000000090a099291 */ /* 0x002fe2000f8ec03f */
[----:B------:R-:W-:Y:S02]  /*0ac0*/  VOTEU.ALL UP1, P0 ;  /* 0x00000000003f7886 */ /* 0x000fe40000020000 */
[----:B------:R-:W-:Y:S01]  /*0ad0*/  ULDC.64 UR10, c[0x0][0x598] ;  /* 0x00016600000a7ab9 */ /* 0x000fe20000000a00 */
[----:B------:R-:W-:Y:S01]  /*0ae0*/  ISETP.NE.AND P0, PT, R20, 0x3, PT ;  /* 0x000000031400780c */ /* 0x000fe20003f05270 */
[----:B------:R-:W0:Y:S02]  /*0af0*/  FENCE.VIEW.ASYNC.S ;  /* 0x00000000000073c6 */ /* 0x000e240000000000 */
[----:B0-----:R0:W1:Y:S01]  /*0b00*/  @!UP0 SYNCS.EXCH.64 URZ, [UR8+0x300], UR4 ;  /* 0x00030004083f85b2 */ /* 0x0010620008000100 */
[----:B------:R-:W-:-:S02]  /*0b10*/  ISETP.NE.U32.AND P1, PT, RZ, UR10, PT ;  /* 0x0000000aff007c0c */ /* 0x000fc4000bf25070 */
[----:B------:R-:W-:Y:S02]  /*0b20*/  ISETP.EQ.OR P0, PT, R20, RZ, !P0 ;  /* 0x000000ff1400720c */ /* 0x000fe40004702670 */
[----:B------:R-:W-:Y:S02]  /*0b30*/  ISETP.NE.AND.EX P1, PT, RZ, UR11, PT, P1 ;  /* 0x0000000bff007c0c */ /* 0x000fe4000bf25310 */
[----:B------:R-:W-:-:S04]  /*0b40*/  ISETP.EQ.AND P0, PT, R5, RZ, P0 ;  /* 0x000000ff0500720c */ /* 0x000fc80000702270 */
[----:B------:R-:W-:-:S04]  /*0b50*/  SEL R7, RZ, 0x1, !P0 ;  /* 0x00000001ff077807 */ /* 0x000fc80004000000 */
[----:B------:R-:W-:Y:S01]  /*0b60*/  SEL R7, R7, 0x2, P2 ;  /* 0x0000000207077807 */ /* 0x000fe20001000000 */
[----:B------:R0:W1:Y:S01]  /*0b70*/  @!UP1 SYNCS.EXCH.64 URZ, [UR8+0x308], UR4 ;  /* 0x00030804083f95b2 */ /* 0x0000620008000100 */
[----:B------:R-:W-:Y:S01]  /*0b80*/  NOP ;  /* 0x0000000000007918 */ /* 0x000fe20000000000 */
[----:B------:R0:W1:Y:S01]  /*0b90*/  @!UP2 SYNCS.EXCH.64 URZ, [UR9+0x2e0], UR6 ;  /* 0x0002e006093fa5b2 */ /* 0x0000620008000100 */
[----:B------:R0:W1:Y:S01]  /*0ba0*/  @!UP3 SYNCS.EXCH.64 URZ, [UR9+0x2e8], UR6 ;  /* 0x0002e806093fb5b2 */ /* 0x0000620008000100 */
[----:B------:R0:W1:Y:S01]  /*0bb0*/  @!UP4 SYNCS.EXCH.64 URZ, [UR9+0x2f0], UR6 ;  /* 0x0002f006093fc5b2 */ /* 0x0000620008000100 */
[----:B------:R0:W1:Y:S01]  /*0bc0*/  @!UP5 SYNCS.EXCH.64 URZ, [UR9+0x2f8], UR6 ;  /* 0x0002f806093fd5b2 */ /* 0x0000620008000100 */
[----:B------:R-:W-:Y:S01]  /*0bd0*/  NOP ;  /* 0x0000000000007918 */ /* 0x000fe20000000000 */
[----:B-1----:R-:W-:Y:S06]  /*0be0*/  BAR.SYNC.DEFER_BLOCKING 0x0 ;  /* 0x0000000000007b1d */ /* 0x002fec0000010000 */
[----:B0-----:R-:W-:Y:S05]  /*0bf0*/  @!P1 BRA `(.L_x_4) ;  /* 0x00000000001c9947 */ /* 0x001fea0003800000 */
[----:B------:R-:W0:Y:S02]  /*0c00*/  LDC.64 R2, c[0x0][0x598] ;  /* 0x00016600ff027b82 */ /* 0x000e240000000a00 */
[----:B0-----:R-:W2:Y:S02]  /*0c10*/  LDG.E.64 R2, desc[UR18][R2.64] ;  /* 0x0000001202027981 */ /* 0x001ea4000c1e1b00 */
[----:B--2---:R-:W-:-:S04]  /*0c20*/  ISETP.NE.U32.AND P0, PT, R2, RZ, PT ;  /* 0x000000ff0200720c */ /* 0x004fc80003f05070 */
[----:B------:R-:W-:-:S13]  /*0c30*/  ISETP.NE.AND.EX P0, PT, R3, RZ, PT, P0 ;  /* 0x000000ff0300720c */ /* 0x000fda0003f05300 */
[----:B------:R-:W-:Y:S05]  /*0c40*/  @!P0 BRA `(.L_x_4) ;  /* 0x0000000000088947 */ /* 0x000fea0003800000 */
[----:B------:R2:W5:Y:S01]  /*0c50*/  LD.E R12, desc[UR18][R2.64] ;  /* 0x00000012020c7980 */ /* 0x000562000c101900 */
[----:B------:R-:W-:Y:S05]  /*0c60*/  BRA `(.L_x_5) ;  /* 0x0000000000207947 */ /* 0x000fea0003800000 */
.L_x_4:
[----:B------:R-:W-:Y:S02]  /*0c70*/  ULDC.64 UR4, c[0x0][0x588] ;  /* 0x0001620000047ab9 */ /* 0x000fe40000000a00 */
[----:B------:R-:W-:-:S04]  /*0c80*/  ISETP.NE.U32.AND P0, PT, RZ, UR4, PT ;  /* 0x00000004ff007c0c */ /* 0x000fc8000bf05070 */
[----:B------:R-:W-:-:S13]  /*0c90*/  ISETP.NE.AND.EX P0, PT, RZ, UR5, PT, P0 ;  /* 0x00000005ff007c0c */ /* 0x000fda000bf05300 */
[----:B------:R-:W-:Y:S05]  /*0ca0*/  @!P0 BRA `(.L_x_6) ;  /* 0x00000000000c8947 */ /* 0x000fea0003800000 */
[----:B------:R-:W0:Y:S02]  /*0cb0*/  LDC.64 R12, c[0x0][0x588] ;  /* 0x00016200ff0c7b82 */ /* 0x000e240000000a00 */
[----:B0-----:R0:W5:Y:S01]  /*0cc0*/  LDG.E R12, desc[UR18][R12.64] ;  /* 0x000000120c0c7981 */ /* 0x001162000c1e1900 */
[----:B------:R-:W-:Y:S05]  /*0cd0*/  BRA `(.L_x_5) ;  /* 0x0000000000047947 */ /* 0x000fea0003800000 */
.L_x_6:
[----:B------:R-:W1:Y:S02]  /*0ce0*/  LDC R12, c[0x0][0x580] ;  /* 0x00016000ff0c7b82 */ /* 0x000e640000000800 */
.L_x_5:
[----:B------:R-:W-:Y:S02]  /*0cf0*/  ULDC.64 UR4, c[0x0][0x5a0] ;  /* 0x0001680000047ab9 */ /* 0x000fe40000000a00 */
[----:B------:R-:W-:-:S04]  /*0d00*/  ISETP.NE.U32.AND P0, PT, RZ, UR4, PT ;  /* 0x00000004ff007c0c */ /* 0x000fc8000bf05070 */
[----:B------:R-:W-:-:S13]  /*0d10*/  ISETP.NE.AND.EX P0, PT, RZ, UR5, PT, P0 ;  /* 0x00000005ff007c0c */ /* 0x000fda000bf05300 */
[----:B------:R-:W-:Y:S05]  /*0d20*/  @!P0 BRA `(.L_x_7) ;  /* 0x00000000001c8947 */ /* 0x000fea0003800000 */
[----:B--2---:R-:W2:Y:S02]  /*0d30*/  LDC.64 R2, c[0x0][0x5a0] ;  /* 0x00016800ff027b82 */ /* 0x004ea40000000a00 */
[----:B--2---:R-:W2:Y:S02]  /*0d40*/  LDG.E.64 R2, desc[UR18][R2.64] ;  /* 0x0000001202027981 */ /* 0x004ea4000c1e1b00 */
[----:B--2---:R-:W-:-:S04]  /*0d50*/  ISETP.NE.U32.AND P0, PT, R2, RZ, PT ;  /* 0x000000ff0200720c */ /* 0x004fc80003f05070 */
[----:B------:R-:W-:-:S13]  /*0d60*/  ISETP.NE.AND.EX P0, PT, R3, RZ, PT, P0 ;  /* 0x000000ff0300720c */ /* 0x000fda0003f05300 */
[----:B------:R-:W-:Y:S05]  /*0d70*/  @!P0 BRA `(.L_x_7) ;  /* 0x0000000000088947 */ /* 0x000fea0003800000 */
[----:B0-----:R4:W5:Y:S01]  /*0d80*/  LD.E R13, desc[UR18][R2.64] ;  /* 0x00000012020d7980 */ /* 0x001962000c101900 */
[----:B------:R-:W-:Y:S05]  /*0d90*/  BRA `(.L_x_8) ;  /* 0x0000000000207947 */ /* 0x000fea0003800000 */
.L_x_7:
[----:B------:R-:W-:Y:S02]  /*0da0*/  ULDC.64 UR4, c[0x0][0x590] ;  /* 0x0001640000047ab9 */ /* 0x000fe40000000a00 */
[----:B------:R-:W-:-:S04]  /*0db0*/  ISETP.NE.U32.AND P0, PT, RZ, UR4, PT ;  /* 0x00000004ff007c0c */ /* 0x000fc8000bf05070 */
[----:B------:R-:W-:-:S13]  /*0dc0*/  ISETP.NE.AND.EX P0, PT, RZ, UR5, PT, P0 ;  /* 0x00000005ff007c0c */ /* 0x000fda000bf05300 */
[----:B------:R-:W-:Y:S05]  /*0dd0*/  @!P0 BRA `(.L_x_9) ;  /* 0x00000000000c8947 */ /* 0x000fea0003800000 */
[----:B--2---:R-:W0:Y:S02]  /*0de0*/  LDC.64 R2, c[0x0][0x590] ;  /* 0x00016400ff027b82 */ /* 0x004e240000000a00 */
[----:B0-----:R3:W5:Y:S01]  /*0df0*/  LDG.E R13, desc[UR18][R2.64] ;  /* 0x00000012020d7981 */ /* 0x001762000c1e1900 */
[----:B------:R-:W-:Y:S05]  /*0e00*/  BRA `(.L_x_8) ;  /* 0x0000000000047947 */ /* 0x000fea0003800000 */
.L_x_9:
[----:B0-----:R-:W0:Y:S02]  /*0e10*/  LDC R13, c[0x0][0x584] ;  /* 0x00016100ff0d7b82 */ /* 0x001e240000000800 */
.L_x_8:
[----:B------:R-:W1:Y:S01]  /*0e20*/  LDC R0, c[0x0][0x65c] ;  /* 0x00019700ff007b82 */ /* 0x000e620000000800 */
[----:B------:R-:W2:Y:S01]  /*0e30*/  S2R R21, SR_CTAID.Y ;  /* 0x0000000000157919 */ /* 0x000ea20000002600 */
[----:B------:R-:W-:Y:S01]  /*0e40*/  ULDC UR8, c[0x0][0x28c] ;  /* 0x0000a30000087ab9 */ /* 0x000fe20000000800 */
[----:B------:R-:W-:Y:S01]  /*0e50*/  ISETP.NE.AND P0, PT, R5, 0x2, PT ;  /* 0x000000020500780c */ /* 0x000fe20003f05270 */
[----:B------:R-:W-:Y:S01]  /*0e60*/  UIADD3 UR8, UR8, 0x1f, URZ ;  /* 0x0000001f08087890 */ /* 0x000fe2000fffe03f */
[----:B------:R-:W0:Y:S01]  /*0e70*/  S2R R14, SR_CTAID.X ;  /* 0x00000000000e7919 */ /* 0x000e220000002500 */
[----:B------:R-:W-:Y:S01]  /*0e80*/  UMOV UR5, URZ ;  /* 0x0000003f00057c82 */ /* 0x000fe20008000000 */
[----:B------:R-:W-:Y:S01]  /*0e90*/  UMOV UR4, URZ ;  /* 0x0000003f00047c82 */ /* 0x000fe20008000000 */
[----:B------:R-:W-:-:S04]  /*0ea0*/  USHF.R.S32.HI UR9, URZ, 0x1f, UR8 ;  /* 0x0000001f3f097899 */ /* 0x000fc80008011408 */
[----:B------:R-:W-:-:S04]  /*0eb0*/  ULEA.HI UR9, UR9, UR8, URZ, 0x5 ;  /* 0x0000000809097291 */ /* 0x000fc8000f8f283f */
[----:B------:R-:W-:Y:S01]  /*0ec0*/  USHF.R.S32.HI UR13, URZ, 0x5, UR9 ;  /* 0x000000053f0d7899 */ /* 0x000fe20008011409 */
[----:B-1----:R-:W-:-:S13]  /*0ed0*/  ISETP.NE.AND P2, PT, R0, 0x1, PT ;  /* 0x000000010000780c */ /* 0x002fda0003f45270 */
[----:B------:R-:W0:Y:S01]  /*0ee0*/  @P2 LDC R15, c[0x0][0x10] ;  /* 0x00000400ff0f2b82 */ /* 0x000e220000000800 */
[----:B--234-:R-:W-:Y:S02]  /*0ef0*/  @P2 IMAD.MOV.U32 R2, RZ, RZ, R21 ;  /* 0x000000ffff022224 */ /* 0x01cfe400078e0015 */
[----:B------:R-:W-:Y:S02]  /*0f00*/  @P2 IMAD.MOV.U32 R3, RZ, RZ, RZ ;  /* 0x000000ffff032224 */ /* 0x000fe400078e00ff */
[----:B------:R-:W-:-:S03]  /*0f10*/  @P2 IMAD.MOV.U32 R5, RZ, RZ, RZ ;  /* 0x000000ffff052224 */ /* 0x000fc600078e00ff */
[----:B------:R-:W1:Y:S01]  /*0f20*/  @!P2 LDC R9, c[0x0][0xc] ;  /* 0x00000300ff09ab82 */ /* 0x000e620000000800 */
[----:B------:R-:W-:Y:S01]  /*0f30*/  ULDC UR6, c[0x0][0xc] ;  /* 0x0000030000067ab9 */ /* 0x000fe20000000800 */
[----:B------:R-:W-:Y:S02]  /*0f40*/  ULDC UR7, c[0x0][0x10] ;  /* 0x0000040000077ab9 */ /* 0x000fe40000000800 */
[----:B------:R-:W-:-:S04]  /*0f50*/  UIMAD.WIDE.U32 UR6, UR6, UR7, URZ ;  /* 0x00000007060672a5 */ /* 0x000fc8000f8e003f */
[----:B------:R-:W2:Y:S01]  /*0f60*/  LDC R8, c[0x0][0x14] ;  /* 0x00000500ff087b82 */ /* 0x000ea20000000800 */
[----:B0-----:R-:W-:-:S04]  /*0f70*/  @P2 IMAD.WIDE.U32 R2, R14, R15, R2 ;  /* 0x0000000f0e022225 */ /* 0x001fc800078e0002 */
[----:B------:R-:W-:Y:S02]  /*0f80*/  IMAD.MOV.U32 R15, RZ, RZ, RZ ;  /* 0x000000ffff0f7224 */ /* 0x000fe400078e00ff */
[----:B------:R-:W-:Y:S02]  /*0f90*/  @P2 IMAD.IADD R3, R3, 0x1, R5 ;  /* 0x0000000103032824 */ /* 0x000fe400078e0205 */
[----:B-1----:R-:W-:-:S04]  /*0fa0*/  @!P2 IMAD.WIDE.U32 R4, R9, R21, R14 ;  /* 0x000000150904a225 */ /* 0x002fc800078e000e */
[----:B------:R-:W-:Y:S02]  /*0fb0*/  @!P2 IMAD.MOV.U32 R2, RZ, RZ, R4 ;  /* 0x000000ffff02a224 */ /* 0x000fe400078e0004 */
[----:B------:R-:W-:Y:S02]  /*0fc0*/  @!P2 IMAD.MOV.U32 R3, RZ, RZ, R5 ;  /* 0x000000ffff03a224 */ /* 0x000fe400078e0005 */
[C---:B--2---:R-:W-:Y:S02]  /*0fd0*/  IMAD R17, R8.reuse, UR7, RZ ;  /* 0x0000000708117c24 */ /* 0x044fe4000f8e02ff */
[----:B------:R-:W-:Y:S01]  /*0fe0*/  IMAD.WIDE.U32 R8, R8, UR6, RZ ;  /* 0x0000000608087c25 */ /* 0x000fe2000f8e00ff */
[----:B------:R-:W-:-:S03]  /*0ff0*/  ULDC.64 UR6, c[0x0][0x650] ;  /* 0x0001940000067ab9 */ /* 0x000fc60000000a00 */
[----:B------:R-:W-:Y:S01]  /*1000*/  IMAD.IADD R0, R9, 0x1, R17 ;  /* 0x0000000109007824 */ /* 0x000fe200078e0211 */
[----:B------:R-:W-:Y:S06]  /*1010*/  @P0 BRA `(.L_x_10) ;  /* 0x0000000000280947 */ /* 0x000fec0003800000 */
[----:B------:R-:W-:Y:S01]  /*1020*/  UIMAD.WIDE.U32 UR4, UR13, 0x6c16c16d, URZ ;  /* 0x6c16c16d0d0478a5 */ /* 0x000fe2000f8e003f */
[----:B------:R-:W-:Y:S01]  /*1030*/  IADD3 R2, P0, R2, R8, RZ ;  /* 0x0000000802027210 */ /* 0x000fe20007f1e0ff */
[----:B------:R-:W-:Y:S02]  /*1040*/  UISETP.GE.U32.AND UP0, UPT, UR13, 0x2d, UPT ;  /* 0x0000002d0d00788c */ /* 0x000fe4000bf06070 */
[----:B------:R-:W-:Y:S02]  /*1050*/  UIADD3 UR4, -UR5, UR13, URZ ;  /* 0x0000000d05047290 */ /* 0x000fe4000fffe13f */
[----:B------:R-:W-:Y:S02]  /*1060*/  IMAD.X R3, R0, 0x1, R3, P0 ;  /* 0x0000000100037824 */ /* 0x000fe400000e0603 */
[----:B------:R-:W-:-:S04]  /*1070*/  ULEA.HI UR4, UR4, UR5, URZ, 0x1f ;  /* 0x0000000504047291 */ /* 0x000fc8000f8ff83f */
[----:B------:R-:W-:-:S03]  /*1080*/  USHF.R.U32.HI UR5, URZ, 0x5, UR4 ;  /* 0x000000053f057899 */ /* 0x000fc60008011604 */
[----:B------:R-:W-:Y:S01]  /*1090*/  UMOV UR4, URZ ;  /* 0x0000003f00047c82 */ /* 0x000fe20008000000 */
[----:B------:R-:W-:Y:S02]  /*10a0*/  @UP0 ULOP3.LUT UR4, UR5, 0x1, URZ, 0xc0, !UPT ;  /* 0x0000000105040892 */ /* 0x000fe4000f8ec03f */
[----:B------:R-:W-:-:S12]  /*10b0*/  UIMAD UR5, UR5, -0x2d, UR13 ;  /* 0xffffffd3050578a4 */ /* 0x000fd8000f8e020d */
.L_x_10:
[----:B------:R-:W-:Y:S01]  /*10c0*/  ISETP.GE.U32.AND P0, PT, R2, UR6, PT ;  /* 0x0000000602007c0c */ /* 0x000fe2000bf06070 */
[----:B------:R-:W-:Y:S01]  /*10d0*/  IMAD.MOV.U32 R6, RZ, RZ, -0x1 ;  /* 0xffffffffff067424 */ /* 0x000fe200078e00ff */
[----:B------:R-:W-:Y:S01]  /*10e0*/  PRMT R16, RZ, 0x7610, R16 ;  /* 0x00007610ff107816 */ /* 0x000fe20000000010 */
[----:B------:R-:W-:Y:S01]  /*10f0*/  IMAD.MOV.U32 R5, RZ, RZ, -0x1 ;  /* 0xffffffffff057424 */ /* 0x000fe200078e00ff */
[----:B------:R-:W-:Y:S01]  /*1100*/  ISETP.GE.U32.AND.EX P0, PT, R3, UR7, PT, P0 ;  /* 0x0000000703007c0c */ /* 0x000fe2000bf06100 */
[----:B------:R-:W-:-:S12]  /*1110*/  IMAD.MOV.U32 R4, RZ, RZ, -0x1 ;  /* 0xffffffffff047424 */ /* 0x000fd800078e00ff */
[----:B------:R-:W-:Y:S05]  /*1120*/  @P0 BRA `(.L_x_11) ;  /* 0x00000004005c0947 */ /* 0x000fea0003800000 */
[----:B------:R-:W0:Y:S01]  /*1130*/  LDC.64 R24, c[0x0][0x628] ;  /* 0x00018a00ff187b82 */ /* 0x000e220000000a00 */
[----:B------:R-:W-:Y:S02]  /*1140*/  IMAD.MOV.U32 R4, RZ, RZ, R2 ;  /* 0x000000ffff047224 */ /* 0x000fe400078e0002 */
[----:B------:R-:W-:-:S05]  /*1150*/  IMAD.MOV.U32 R5, RZ, RZ, R3 ;  /* 0x000000ffff057224 */ /* 0x000fca00078e0003 */
[----:B------:R-:W1:Y:S08]  /*1160*/  LDC R6, c[0x0][0x630] ;  /* 0x00018c00ff067b82 */ /* 0x000e700000000800 */
[----:B------:R-:W2:Y:S01]  /*1170*/  LDC.64 R26, c[0x0][0x620] ;  /* 0x00018800ff1a7b82 */ /* 0x000ea20000000a00 */
[----:B0-----:R-:W-:-:S04]  /*1180*/  ISETP.NE.U32.AND P0, PT, R24, RZ, PT ;  /* 0x000000ff1800720c */ /* 0x001fc80003f05070 */
[----:B------:R-:W-:-:S13]  /*1190*/  ISETP.NE.AND.EX P0, PT, R25, RZ, PT, P0 ;  /* 0x000000ff1900720c */ /* 0x000fda0003f05300 */
[----:B-12---:R-:W-:Y:S05]  /*11a0*/  @!P0 BRA `(.L_x_12) ;  /* 0x0000000000288947 */ /* 0x006fea0003800000 */
[----:B------:R-:W0:Y:S02]  /*11b0*/  LDC R19, c[0x0][0x634] ;  /* 0x00018d00ff137b82 */ /* 0x000e240000000800 */
[----:B0-----:R-:W-:-:S05]  /*11c0*/  IADD3 R19, P0, R2, R19, RZ ;  /* 0x0000001302137210 */ /* 0x001fca0007f1e0ff */
[----:B------:R-:W-:-:S04]  /*11d0*/  IMAD.X R23, RZ, RZ, R3, P0 ;  /* 0x000000ffff177224 */ /* 0x000fc800000e0603 */
[----:B------:R-:W-:-:S04]  /*11e0*/  IMAD.WIDE.U32 R4, R23, R24, RZ ;  /* 0x0000001817047225 */ /* 0x000fc800078e00ff */
[----:B------:R-:W-:-:S04]  /*11f0*/  IMAD.WIDE.U32 R16, P0, R19, R25, R4 ;  /* 0x0000001913107225 */ /* 0x000fc80007800004 */
[----:B------:R-:W-:-:S04]  /*1200*/  IMAD.WIDE.U32 R4, R19, R24, RZ ;  /* 0x0000001813047225 */ /* 0x000fc800078e00ff */
[----:B------:R-:W-:Y:S01]  /*1210*/  IMAD.X R19, RZ, RZ, RZ, P0 ;  /* 0x000000ffff137224 */ /* 0x000fe200000e06ff */
[----:B------:R-:W-:Y:S01]  /*1220*/  IADD3 RZ, P0, R5, R16, RZ ;  /* 0x0000001005ff7210 */ /* 0x000fe20007f1e0ff */
[----:B------:R-:W-:-:S04]  /*1230*/  IMAD.MOV.U32 R18, RZ, RZ, R17 ;  /* 0x000000ffff127224 */ /* 0x000fc800078e0011 */
[----:B------:R-:W-:-:S08]  /*1240*/  IMAD.WIDE.U32.X R4, R23, R25, R18, P0 ;  /* 0x0000001917047225 */ /* 0x000fd000000e0412 */
.L_x_12:
[--C-:B------:R-:W-:Y:S01]  /*1250*/  SHF.R.U64 R32, R4, R6, R5.reuse ;  /* 0x0000000604207219 */ /* 0x100fe20000001205 */
[----:B------:R-:W0:Y:S01]  /*1260*/  LDC.64 R28, c[0x0][0x640] ;  /* 0x00019000ff1c7b82 */ /* 0x000e220000000a00 */
[----:B------:R-:W-:Y:S01]  /*1270*/  I2FP.F32.U32 R4, R14 ;  /* 0x0000000e00047245 */ /* 0x000fe20000201000 */
[----:B------:R-:W-:Y:S01]  /*1280*/  ULDC UR6, c[0x0][0x150] ;  /* 0x0000540000067ab9 */ /* 0x000fe20000000800 */
[----:B------:R-:W-:Y:S02]  /*1290*/  SHF.R.U32.HI R5, RZ, R6, R5 ;  /* 0x00000006ff057219 */ /* 0x000fe40000011605 */
[----:B------:R-:W-:Y:S01]  /*12a0*/  IADD3 R17, P0, RZ, -R32, RZ ;  /* 0x80000020ff117210 */ /* 0x000fe20007f1e0ff */
[----:B------:R-:W-:Y:S01]  /*12b0*/  FMUL R6, R4, UR6 ;  /* 0x0000000604067c20 */ /* 0x000fe20008400000 */
[----:B------:R-:W-:Y:S01]  /*12c0*/  ULDC UR6, c[0x0][0x154] ;  /* 0x0000550000067ab9 */ /* 0x000fe20000000800 */
[----:B------:R-:W1:Y:S02]  /*12d0*/  LDC R18, c[0x0][0x618] ;  /* 0x00018600ff127b82 */ /* 0x000e640000000800 */
[----:B------:R-:W-:-:S02]  /*12e0*/  IMAD.X R19, RZ, RZ, ~R5, P0 ;  /* 0x000000ffff137224 */ /* 0x000fc400000e0e05 */
[----:B------:R-:W2:Y:S01]  /*12f0*/  F2I.U32.TRUNC.NTZ R6, R6 ;  /* 0x0000000600067305 */ /* 0x000ea2000020f000 */
[----:B------:R-:W-:-:S03]  /*1300*/  IMAD.WIDE.U32 R4, R17, R26, R2 ;  /* 0x0000001a11047225 */ /* 0x000fc600078e0002 */
[----:B------:R-:W3:Y:S01]  /*1310*/  LDC R15, c[0x0][0x144] ;  /* 0x00005100ff0f7b82 */ /* 0x000ee20000000800 */
[----:B------:R-:W-:-:S04]  /*1320*/  IMAD R16, R19, R26, RZ ;  /* 0x0000001a13107224 */ /* 0x000fc800078e02ff */
[----:B------:R-:W-:-:S03]  /*1330*/  IMAD R17, R17, R27, R16 ;  /* 0x0000001b11117224 */ /* 0x000fc600078e0210 */
[----:B------:R-:W4:Y:S01]  /*1340*/  LDC R22, c[0x0][0x608] ;  /* 0x00018200ff167b82 */ /* 0x000f220000000800 */
[----:B------:R-:W-:Y:S01]  /*1350*/  IMAD.IADD R17, R5, 0x1, R17 ;  /* 0x0000000105117824 */ /* 0x000fe200078e0211 */
[----:B0-----:R-:W-:Y:S01]  /*1360*/  ISETP.NE.U32.AND P0, PT, R28, RZ, PT ;  /* 0x000000ff1c00720c */ /* 0x001fe20003f05070 */
[----:B--2---:R-:W-:-:S03]  /*1370*/  IMAD.MOV R5, RZ, RZ, -R6 ;  /* 0x000000ffff057224 */ /* 0x004fc600078e0a06 */
[----:B------:R-:W-:Y:S02]  /*1380*/  ISETP.NE.AND.EX P0, PT, R29, RZ, PT, P0 ;  /* 0x000000ff1d00720c */ /* 0x000fe40003f05300 */
[----:B------:R-:W0:Y:S01]  /*1390*/  LDC R19, c[0x0][0x658] ;  /* 0x00019600ff137b82 */ /* 0x000e220000000800 */
[-CC-:B-1----:R-:W-:Y:S02]  /*13a0*/  SHF.R.U64 R26, R4, R18.reuse, R17.reuse ;  /* 0x00000012041a7219 */ /* 0x182fe40000001211 */
[----:B------:R-:W-:Y:S02]  /*13b0*/  I2FP.F32.U32 R4, R21 ;  /* 0x0000001500047245 */ /* 0x000fe40000201000 */
[----:B------:R-:W-:Y:S01]  /*13c0*/  SHF.R.U32.HI R17, RZ, R18, R17 ;  /* 0x00000012ff117219 */ /* 0x000fe20000011611 */
[----:B------:R-:W-:Y:S02]  /*13d0*/  IMAD.MOV.U32 R18, RZ, RZ, 0x1 ;  /* 0x00000001ff127424 */ /* 0x000fe400078e00ff */
[----:B------:R-:W1:Y:S01]  /*13e0*/  LDC R24, c[0x0][0x148] ;  /* 0x00005200ff187b82 */ /* 0x000e620000000800 */
[----:B---3--:R-:W-:-:S02]  /*13f0*/  IMAD R6, R15, R5, R14 ;  /* 0x000000050f067224 */ /* 0x008fc400078e020e */
[----:B------:R-:W-:Y:S01]  /*1400*/  FMUL R5, R4, UR6 ;  /* 0x0000000604057c20 */ /* 0x000fe20008400000 */
[----:B------:R-:W-:-:S04]  /*1410*/  IMAD.MOV.U32 R4, RZ, RZ, -0x1 ;  /* 0xffffffffff047424 */ /* 0x000fc800078e00ff */
[----:B------:R-:W2:Y:S01]  /*1420*/  LDC R25, c[0x0][0x600] ;  /* 0x00018000ff197b82 */ /* 0x000ea20000000800 */
[-CC-:B----4-:R-:W-:Y:S02]  /*1430*/  SHF.R.U64 R34, R26, R22.reuse, R17.reuse ;  /* 0x000000161a227219 */ /* 0x190fe40000001211 */
[----:B------:R-:W-:Y:S02]  /*1440*/  SHF.R.U32.HI R14, RZ, R22, R17 ;  /* 0x00000016ff0e7219 */ /* 0x000fe40000011611 */
[----:B------:R3:W4:Y:S03]  /*1450*/  F2I.U32.TRUNC.NTZ R22, R5 ;  /* 0x0000000500167305 */ /* 0x000726000020f000 */
[----:B------:R-:W1:Y:S01]  /*1460*/  LDC R27, c[0x0][0x648] ;  /* 0x00019200ff1b7b82 */ /* 0x000e620000000800 */
[-C--:B0-----:R-:W-:Y:S02]  /*1470*/  SHF.R.U64 R36, R34, R19.reuse, R14 ;  /* 0x0000001322247219 */ /* 0x081fe4000000120e */
[----:B------:R-:W-:-:S02]  /*1480*/  SHF.L.U32 R4, R4, R19, RZ ;  /* 0x0000001304047219 */ /* 0x000fc400000006ff */
[-C--:B------:R-:W-:Y:S02]  /*1490*/  SHF.R.U32.HI R14, RZ, R19.reuse, R14 ;  /* 0x00000013ff0e7219 */ /* 0x080fe4000001160e */
[----:B------:R-:W-:Y:S01]  /*14a0*/  SHF.L.U32 R18, R18, R19, RZ ;  /* 0x0000001312127219 */ /* 0x000fe200000006ff */
[----:B------:R-:W0:Y:S01]  /*14b0*/  LDC R31, c[0x0][0x638] ;  /* 0x00018e00ff1f7b82 */ /* 0x000e220000000800 */
[----:B------:R-:W-:Y:S01]  /*14c0*/  LOP3.LUT R19, RZ, R4, RZ, 0x33, !PT ;  /* 0x00000004ff137212 */ /* 0x000fe200078e33ff */
[----:B------:R-:W-:Y:S02]  /*14d0*/  IMAD.MOV.U32 R4, RZ, RZ, R36 ;  /* 0x000000ffff047224 */ /* 0x000fe400078e0024 */
[----:B---3--:R-:W-:-:S04]  /*14e0*/  IMAD.MOV.U32 R5, RZ, RZ, R14 ;  /* 0x000000ffff057224 */ /* 0x008fc800078e000e */
[----:B------:R-:W3:Y:S01]  /*14f0*/  LDC R30, c[0x0][0x610] ;  /* 0x00018400ff1e7b82 */ /* 0x000ee20000000800 */
[----:B----4-:R-:W-:Y:S05]  /*1500*/  @!P0 BRA `(.L_x_13) ;  /* 0x0000000000288947 */ /* 0x010fea0003800000 */
[----:B------:R-:W4:Y:S02]  /*1510*/  LDC R17, c[0x0][0x64c] ;  /* 0x00019300ff117b82 */ /* 0x000f240000000800 */
[----:B----4-:R-:W-:-:S05]  /*1520*/  IADD3 R17, P0, R36, R17, RZ ;  /* 0x0000001124117210 */ /* 0x010fca0007f1e0ff */
        /* <DEDUP_REMOVED lines=8> */
.L_x_13:
[----:B-1----:R-:W-:Y:S01]  /*15b0*/  SHF.R.U64 R4, R4, R27, R5 ;  /* 0x0000001b04047219 */ /* 0x002fe20000001205 */
[----:B--2---:R-:W-:Y:S01]  /*15c0*/  VIADD R5, R25, 0xffffffff ;  /* 0xffffffff19057836 */ /* 0x004fe20000000000 */
[----:B------:R-:W-:Y:S01]  /*15d0*/  LOP3.LUT R19, R34, R19, RZ, 0xc0, !PT ;  /* 0x0000001322137212 */ /* 0x000fe200078ec0ff */
[----:B------:R-:W-:Y:S02]  /*15e0*/  IMAD.MOV R22, RZ, RZ, -R22 ;  /* 0x000000ffff167224 */ /* 0x000fe400078e0a16 */
[----:B------:R-:W-:Y:S01]  /*15f0*/  IMAD.MOV R14, RZ, RZ, -R4 ;  /* 0x000000ffff0e7224 */ /* 0x000fe200078e0a04 */
[----:B------:R-:W-:Y:S01]  /*1600*/  LOP3.LUT R5, R26, R5, RZ, 0xc0, !PT ;  /* 0x000000051a057212 */ /* 0x000fe200078ec0ff */
[----:B------:R-:W-:Y:S02]  /*1610*/  IMAD R19, R18, R4, R19 ;  /* 0x0000000412137224 */ /* 0x000fe400078e0213 */
[----:B------:R-:W-:Y:S02]  /*1620*/  @P2 IMAD R6, R24, R22, R21 ;  /* 0x0000001618062224 */ /* 0x000fe400078e0215 */
[----:B0-----:R-:W-:-:S02]  /*1630*/  IMAD R4, R14, R31, R36 ;  /* 0x0000001f0e047224 */ /* 0x001fc400078e0224 */
[----:B---3--:R-:W-:Y:S02]  /*1640*/  IMAD R6, R19, R30, R6 ;  /* 0x0000001e13067224 */ /* 0x008fe400078e0206 */
[----:B------:R-:W-:Y:S02]  /*1650*/  IMAD R15, R4, R25, R5 ;  /* 0x00000019040f7224 */ /* 0x000fe400078e0205 */
[----:B------:R-:W-:Y:S02]  /*1660*/  IMAD.MOV.U32 R16, RZ, RZ, 0x1 ;  /* 0x00000001ff107424 */ /* 0x000fe400078e00ff */
[----:B------:R-:W-:Y:S01]  /*1670*/  IMAD.MOV.U32 R4, RZ, RZ, R32 ;  /* 0x000000ffff047224 */ /* 0x000fe200078e0020 */
[----:B------:R-:W-:Y:S02]  /*1680*/  SEL R5, R15, R6, !P2 ;  /* 0x000000060f057207 */ /* 0x000fe40005000000 */
[----:B------:R-:W-:-:S07]  /*1690*/  SEL R6, R6, R15, !P2 ;  /* 0x0000000f06067207 */ /* 0x000fce0005000000 */
.L_x_11:
[----:B------:R-:W-:Y:S05]  /*16a0*/  @!P3 BRA `(.L_x_14) ;  /* 0x0000005400d8b947 */ /* 0x000fea0003800000 */
[----:B------:R-:W-:-:S13]  /*16b0*/  ISETP.GT.U32.AND P0, PT, R33, 0x1, PT ;  /* 0x000000012100780c */ /* 0x000fda0003f04070 */
[----:B------:R-:W-:Y:S05]  /*16c0*/  @P0 EXIT ;  /* 0x000000000000094d */ /* 0x000fea0003800000 */
.L_x_15:
[----:B------:R-:W-:-:S08]  /*16d0*/  NOP ;  /* 0x0000000000007918 */ /* 0x000fd00000000000 */
[----:B------:R-:W0:Y:S02]  /*16e0*/  USETMAXREG.TRY_ALLOC.CTAPOOL UP0, 0xe8 ;  /* 0x000000e8000079c8 */ /* 0x000e240008000600 */
[----:B0-----:R-:W-:-:S13]  /*16f0*/  PLOP3.LUT P0, PT, PT, PT, UP0, 0x80, 0x0 ;  /* 0x000000000000781c */ /* 0x001fda0003f0f008 */
[----:B------:R-:W-:Y:S05]  /*1700*/  @!P0 BRA `(.L_x_15) ;  /* 0xfffffffc00f08947 */ /* 0x000fea000383ffff */
[----:B------:R-:W-:-:S13]  /*1710*/  LOP3.LUT P0, RZ, R16, 0xff, RZ, 0xc0, !PT ;  /* 0x000000ff10ff7812 */ /* 0x000fda000780c0ff */
[----:B------:R-:W-:Y:S05]  /*1720*/  @!P0 EXIT ;  /* 0x000000000000894d */ /* 0x000fea0003800000 */
[----:B------:R-:W0:Y:S01]  /*1730*/  S2UR UR6, SR_CgaCtaId ;  /* 0x00000000000679c3 */ /* 0x000e220000008800 */
[----:B------:R-:W-:Y:S01]  /*1740*/  SHF.R.S32.HI R11, RZ, 0x1f, R10 ;  /* 0x0000001fff0b7819 */ /* 0x000fe2000001140a */
[----:B------:R-:W-:Y:S01]  /*1750*/  UIADD3 UR7, UR15, -0x1, URZ ;  /* 0xffffffff0f077890 */ /* 0x000fe2000fffe03f */
[----:B------:R-:W-:Y:S01]  /*1760*/  LOP3.LUT R117, R7, 0x1, RZ, 0xfc, !PT ;  /* 0x0000000107757812 */ /* 0x000fe200078efcff */
[----:B------:R-:W-:Y:S01]  /*1770*/  UMOV UR12, 0x400 ;  /* 0x00000400000c7882 */ /* 0x000fe20000000000 */
[CC--:B------:R-:W-:Y:S01]  /*1780*/  LEA.HI R15, R11.reuse, R10.reuse, RZ, 0x2 ;  /* 0x0000000a0b0f7211 */ /* 0x0c0fe200078f10ff */
[----:B------:R-:W-:Y:S01]  /*1790*/  UISETP.LT.AND UP0, UPT, UR13, 0x1, UPT ;  /* 0x000000010d00788c */ /* 0x000fe2000bf01270 */
[----:B------:R-:W-:Y:S01]  /*17a0*/  LEA.HI R16, R11, R10, RZ, 0x5 ;  /* 0x0000000a0b107211 */ /* 0x000fe200078f28ff */
[----:B------:R-:W-:Y:S01]  /*17b0*/  USHF.L.U32 UR21, UR13, 0x1, URZ ;  /* 0x000000010d157899 */ /* 0x000fe2000800063f */
[--C-:B------:R-:W-:Y:S01]  /*17c0*/  SHF.R.S32.HI R14, RZ, 0x2, R15.reuse ;  /* 0x00000002ff0e7819 */ /* 0x100fe2000001140f */
[----:B------:R-:W-:Y:S01]  /*17d0*/  USEL UR14, UR13, 0x1, UP0 ;  /* 0x000000010d0e7887 */ /* 0x000fe20008000000 */
[----:B------:R-:W-:Y:S01]  /*17e0*/  SHF.R.S32.HI R17, RZ, 0x1f, R15 ;  /* 0x0000001fff117819 */ /* 0x000fe2000001140f */
[----:B------:R-:W-:Y:S01]  /*17f0*/  UISETP.NE.AND UP0, UPT, UR7, URZ, UPT ;  /* 0x0000003f0700728c */ /* 0x000fe2000bf05270 */
[----:B------:R-:W-:Y:S01]  /*1800*/  LOP3.LUT R11, R15, 0xfffffffc, RZ, 0xc0, !PT ;  /* 0xfffffffc0f0b7812 */ /* 0x000fe200078ec0ff */
[----:B------:R-:W-:Y:S01]  /*1810*/  UIADD3 UR14, -UR14, UR13, URZ ;  /* 0x0000000d0e0e7290 */ /* 0x000fe2000fffe13f */
[----:B------:R-:W-:-:S03]  /*1820*/  LEA.HI R17, R17, R14, RZ, 0x3 ;  /* 0x0000000e11117211 */ /* 0x000fc600078f18ff */
[----:B------:R-:W-:Y:S01]  /*1830*/  IMAD.IADD R18, R10, 0x1, -R11 ;  /* 0x000000010a127824 */ /* 0x000fe200078e0a0b */
[----:B------:R-:W-:Y:S01]  /*1840*/  LOP3.LUT R17, R17, 0xfffffff8, RZ, 0xc0, !PT ;  /* 0xfffffff811117812 */ /* 0x000fe200078ec0ff */
[----:B0-----:R-:W-:-:S04]  /*1850*/  ULEA UR12, UR6, UR12, 0x18 ;  /* 0x0000000c060c7291 */ /* 0x001fc8000f8ec03f */
[----:B------:R-:W-:Y:S01]  /*1860*/  IMAD.IADD R14, R14, 0x1, -R17 ;  /* 0x000000010e0e7824 */ /* 0x000fe200078e0a11 */
[----:B------:R-:W-:Y:S01]  /*1870*/  USHF.L.U32 UR6, UR7, 0x3, URZ ;  /* 0x0000000307067899 */ /* 0x000fe2000800063f */
[----:B------:R-:W-:Y:S01]  /*1880*/  SHF.R.S32.HI R17, RZ, 0x5, R16 ;  /* 0x00000005ff117819 */ /* 0x000fe20000011410 */
[----:B------:R-:W-:Y:S02]  /*1890*/  USEL UR7, URZ, 0x1, UP0 ;  /* 0x000000013f077887 */ /* 0x000fe40008000000 */
[----:B------:R-:W-:Y:S01]  /*18a0*/  ULOP3.LUT UR6, UR6, 0x8, URZ, 0xc0, !UPT ;  /* 0x0000000806067892 */ /* 0x000fe2000f8ec03f */
[--C-:B------:R-:W-:Y:S01]  /*18b0*/  SHF.R.S32.HI R15, RZ, 0x1f, R14.reuse ;  /* 0x0000001fff0f7819 */ /* 0x100fe2000001140e */
[C-C-:B------:R-:W-:Y:S01]  /*18c0*/  IMAD R19, R17.reuse, -0x10, -R14.reuse ;  /* 0xfffffff011137824 */ /* 0x140fe200078e0a0e */
[----:B------:R-:W-:Y:S01]  /*18d0*/  UIADD3 UR22, UR12, 0x2e0, URZ ;  /* 0x000002e00c167890 */ /* 0x000fe2000fffe03f */
[----:B------:R-:W-:Y:S01]  /*18e0*/  IMAD.U32 R116, RZ, RZ, UR7 ;  /* 0x00000007ff747e24 */ /* 0x000fe2000f8e00ff */
[----:B------:R-:W-:Y:S01]  /*18f0*/  ULOP3.LUT UR23, UR6, 0x8, URZ, 0x3c, !UPT ;  /* 0x0000000806177892 */ /* 0x000fe2000f8e3c3f */
[----:B------:R-:W-:Y:S01]  /*1900*/  IMAD.WIDE R10, R17, 0x10, R14 ;  /* 0x00000010110a7825 */ /* 0x000fe200078e020e */
[----:B------:R-:W-:-:S02]  /*1910*/  ULOP3.LUT UR16, UR6, 0x18, URZ, 0x3c, !UPT ;  /* 0x0000001806107892 */ /* 0x000fc4000f8e3c3f */
[----:B------:R-:W-:Y:S01]  /*1920*/  ULEA UR15, UR15, UR22, 0x3 ;  /* 0x000000160f0f7291 */ /* 0x000fe2000f8e183f */
[----:B------:R-:W-:Y:S02]  /*1930*/  ULDC UR6, c[0x0][0x284] ;  /* 0x0000a10000067ab9 */ /* 0x000fe40000000800 */
[----:B------:R-:W-:-:S09]  /*1940*/  VIADD R19, R19, UR6 ;  /* 0x0000000613137c36 */ /* 0x000fd20008000000 */
.L_x_138:
[----:B------:R-:W-:Y:S01]  /*1950*/  SHF.L.U32 R14, R116, 0x1f, RZ ;  /* 0x0000001f740e7819 */ /* 0x000fe200000006ff */
[----:B------:R-:W0:Y:S01]  /*1960*/  LDC R15, c[0x0][0x28c] ;  /* 0x0000a300ff0f7b82 */ /* 0x000e220000000800 */
[----:B------:R-:W-:Y:S01]  /*1970*/  UMOV UR6, URZ ;  /* 0x0000003f00067c82 */ /* 0x000fe20008000000 */
[----:B------:R-:W-:Y:S01]  /*1980*/  UMOV UR17, UR5 ;  /* 0x0000000500117c82 */ /* 0x000fe20008000000 */
[----:B-1----:R-:W1:Y:S01]  /*1990*/  SYNCS.PHASECHK.TRANS64.TRYWAIT P0, [UR15+-0x8], R14 ;  /* 0xfffff80eff0075a7 */ /* 0x002e62000800014f */
[----:B0-----:R-:W-:Y:S01]  /*19a0*/  ISETP.GE.AND P1, PT, R15, 0x1, PT ;  /* 0x000000010f00780c */ /* 0x001fe20003f26270 */
[----:B-1-34-:R-:W-:-:S12]  /*19b0*/  @!P0 BRA `(.L_x_16) ;  /* 0x0000007800c48947 */ /* 0x01afd80003800000 */
.L_x_201:
[----:B------:R-:W-:Y:S01]  /*19c0*/  UMOV UR7, URZ ;  /* 0x0000003f00077c82 */ /* 0x000fe20008000000 */
[----:B------:R-:W-:Y:S01]  /*19d0*/  UMOV UR8, URZ ;  /* 0x0000003f00087c82 */ /* 0x000fe20008000000 */
[----:B------:R-:W-:Y:S02]  /*19e0*/  CS2R R20, SRZ ;  /* 0x0000000000147805 */ /* 0x000fe4000001ff00 */
[----:B------:R-:W-:Y:S02]  /*19f0*/  CS2R R22, SRZ ;  /* 0x0000000000167805 */ /* 0x000fe4000001ff00 */
[----:B------:R-:W-:Y:S02]  /*1a00*/  CS2R R72, SRZ ;  /* 0x0000000000487805 */ /* 0x000fe4000001ff00 */
[----:B------:R-:W-:Y:S02]  /*1a10*/  CS2R R74, SRZ ;  /* 0x00000000004a7805 */ /* 0x000fe4000001ff00 */
[----:B------:R-:W-:-:S02]  /*1a20*/  CS2R R76, SRZ ;  /* 0x00000000004c7805 */ /* 0x000fc4000001ff00 */
[----:B------:R-:W-:Y:S02]  /*1a30*/  CS2R R78, SRZ ;  /* 0x00000000004e7805 */ /* 0x000fe4000001ff00 */
        /* <DEDUP_REMOVED lines=17> */
[----:B------:R-:W-:Y:S01]  /*1b50*/  CS2R R114, SRZ ;  /* 0x0000000000727805 */ /* 0x000fe2000001ff00 */
[----:B------:R-:W-:Y:S01]  /*1b60*/  IMAD.U32 R17, RZ, RZ, UR4 ;  /* 0x00000004ff117e24 */ /* 0x000fe2000f8e00ff */
        /* <DEDUP_REMOVED lines=24> */
[----:B------:R-:W-:Y:S06]  /*1cf0*/  @!P1 BRA `(.L_x_17) ;  /* 0x0000000400c49947 */ /* 0x000fec0003800000 */
[----:B------:R-:W-:-:S13]  /*1d00*/  ISETP.NE.AND P1, PT, R117, 0x3, PT ;  /* 0x000000037500780c */ /* 0x000fda0003f25270 */
[----:B------:R-:W-:Y:S05]  /*1d10*/  @!P1 BRA `(.L_x_18) ;  /* 0x0000000000049947 */ /* 0x000fea0003800000 */
[----:B------:R-:W-:Y:S01]  /*1d20*/  BPT.TRAP 0x1 ;  /* 0x000000040000795c */ /* 0x000fe20000300000 */
.L_x_18:
[----:B------:R-:W-:Y:S01]  /*1d30*/  ULEA UR6, UR5, UR12, 0x3 ;  /* 0x0000000c05067291 */ /* 0x000fe2000f8e183f */
[----:B0-----:R-:W-:-:S05]  /*1d40*/  IMAD.U32 R14, RZ, RZ, UR4 ;  /* 0x00000004ff0e7e24 */ /* 0x001fca000f8e00ff */
[----:B------:R-:W-:-:S04]  /*1d50*/  SHF.L.U32 R14, R14, 0x1f, RZ ;  /* 0x0000001f0e0e7819 */ /* 0x000fc800000006ff */
[----:B------:R0:W1:Y:S01]  /*1d60*/  SYNCS.PHASECHK.TRANS64.TRYWAIT P0, [UR6], R14 ;  /* 0x0000000eff0075a7 */ /* 0x0000620008000146 */
[----:B------:R-:W-:Y:S05]  /*1d70*/  @!P1 BRA `(.L_x_19) ;  /* 0x0000000000049947 */ /* 0x000fea0003800000 */
[----:B------:R-:W-:Y:S01]  /*1d80*/  BPT.TRAP 0x1 ;  /* 0x000000040000795c */ /* 0x000fe20000300000 */
.L_x_19:
[----:B-1----:R-:W-:Y:S05]  /*1d90*/  @P0 BRA `(.L_x_20) ;  /* 0x0000000000080947 */ /* 0x002fea0003800000 */
[----:B------:R-:W1:Y:S02]  /*1da0*/  SYNCS.PHASECHK.TRANS64.TRYWAIT P0, [UR6], R14 ;  /* 0x0000000eff0075a7 */ /* 0x000e640008000146 */
[----:B-1----:R-:W-:Y:S05]  /*1db0*/  @!P0 BRA `(.L_x_21) ;  /* 0x0000007400dc8947 */ /* 0x002fea0003800000 */
.L_x_20:
[----:B------:R-:W-:Y:S01]  /*1dc0*/  UIADD3 UR7, UR12, 0x16c00, URZ ;  /* 0x00016c000c077890 */ /* 0x000fe2000fffe03f */
[----:B------:R-:W-:Y:S01]  /*1dd0*/  WARPGROUP.ARRIVE ;  /* 0x00000000000079c5 */ /* 0x000fe20000000000 */
[----:B------:R-:W-:Y:S01]  /*1de0*/  UIADD3 UR6, UR12, 0x400, URZ ;  /* 0x000004000c067890 */ /* 0x000fe2000fffe03f */
[----:B------:R-:W-:Y:S01]  /*1df0*/  CS2R R20, SRZ ;  /* 0x0000000000147805 */ /* 0x000fe2000001ff00 */
[----:B------:R-:W-:Y:S01]  /*1e00*/  USHF.R.U32.HI UR7, URZ, 0x4, UR7 ;  /* 0x000000043f077899 */ /* 0x000fe20008011607 */
[----:B------:R-:W-:Y:S01]  /*1e10*/  CS2R R22, SRZ ;  /* 0x0000000000167805 */ /* 0x000fe2000001ff00 */
[----:B------:R-:W-:Y:S01]  /*1e20*/  USHF.R.U32.HI UR6, URZ, 0x4, UR6 ;  /* 0x000000043f067899 */ /* 0x000fe20008011606 */
[----:B------:R-:W-:Y:S01]  /*1e30*/  CS2R R72, SRZ ;  /* 0x0000000000487805 */ /* 0x000fe2000001ff00 */
[----:B------:R-:W-:Y:S01]  /*1e40*/  ULOP3.LUT UR7, UR7, 0x3fff, URZ, 0xc0, !UPT ;  /* 0x00003fff07077892 */ /* 0x000fe2000f8ec03f */
[----:B------:R-:W-:Y:S01]  /*1e50*/  CS2R R74, SRZ ;  /* 0x00000000004a7805 */ /* 0x000fe2000001ff00 */
[----:B------:R-:W-:Y:S01]  /*1e60*/  ULOP3.LUT UR6, UR6, 0x3fff, URZ, 0xc0, !UPT ;  /* 0x00003fff06067892 */ /* 0x000fe2000f8ec03f */
[----:B------:R-:W-:Y:S01]  /*1e70*/  CS2R R76, SRZ ;  /* 0x00000000004c7805 */ /* 0x000fe2000001ff00 */
[----:B------:R-:W-:Y:S01]  /*1e80*/  ULOP3.LUT UR7, UR7, 0x10000, URZ, 0xfc, !UPT ;  /* 0x0001000007077892 */ /* 0x000fe2000f8efc3f */
[----:B------:R-:W-:Y:S01]  /*1e90*/  CS2R R78, SRZ ;  /* 0x00000000004e7805 */ /* 0x000fe2000001ff00 */
[----:B------:R-:W-:Y:S01]  /*1ea0*/  ULOP3.LUT UR6, UR6, 0x10000, URZ, 0xfc, !UPT ;  /* 0x0001000006067892 */ /* 0x000fe2000f8efc3f */
[----:B------:R-:W-:Y:S01]  /*1eb0*/  CS2R R80, SRZ ;  /* 0x0000000000507805 */ /* 0x000fe2000001ff00 */
[----:B------:R-:W-:Y:S01]  /*1ec0*/  UIMAD UR10, UR5, 0xc0, UR7 ;  /* 0x000000c0050a78a4 */ /* 0x000fe2000f8e0207 */
[----:B------:R-:W-:Y:S01]  /*1ed0*/  CS2R R82, SRZ ;  /* 0x0000000000527805 */ /* 0x000fe2000001ff00 */
[----:B------:R-:W-:Y:S01]  /*1ee0*/  ULEA UR8, UR5, UR6, 0x7 ;  /* 0x0000000605087291 */ /* 0x000fe2000f8e383f */
[----:B------:R-:W-:Y:S01]  /*1ef0*/  CS2R R84, SRZ ;  /* 0x0000000000547805 */ /* 0x000fe2000001ff00 */
[----:B------:R-:W-:Y:S01]  /*1f00*/  ULDC UR7, c[0x0][0x50c] ;  /* 0x0001430000077ab9 */ /* 0x000fe20000000800 */
[----:B------:R-:W-:Y:S01]  /*1f10*/  UMOV UR9, 0xc0000010 ;  /* 0xc000001000097882 */ /* 0x000fe20000000000 */
[----:B------:R-:W-:Y:S01]  /*1f20*/  UISETP.NE.AND UP0, UPT, UR7, 0x1, UPT ;  /* 0x000000010700788c */ /* 0x000fe2000bf05270 */
[----:B------:R-:W-:Y:S01]  /*1f30*/  CS2R R86, SRZ ;  /* 0x0000000000567805 */ /* 0x000fe2000001ff00 */
[----:B------:R-:W-:Y:S01]  /*1f40*/  UMOV UR11, 0xc0000010 ;  /* 0xc0000010000b7882 */ /* 0x000fe20000000000 */
[----:B------:R-:W-:Y:S01]  /*1f50*/  UMOV UR6, 0x1 ;  /* 0x0000000100067882 */ /* 0x000fe20000000000 */
[----:B------:R-:W-:Y:S01]  /*1f60*/  USEL UR7, URZ, 0x1, UP0 ;  /* 0x000000013f077887 */ /* 0x000fe20008000000 */
[----:B------:R-:W-:Y:S01]  /*1f70*/  QGMMA.64x96x32.F32.E4M3.E4M3 R24, gdesc[UR8], RZ, !UPT, gsb0 ;  /* 0x01600000081879f3 */ /* 0x000fe2000c0008ff */
[----:B------:R-:W-:-:S02]  /*1f80*/  CS2R R88, SRZ ;  /* 0x0000000000587805 */ /* 0x000fc4000001ff00 */
[----:B------:R-:W-:Y:S02]  /*1f90*/  CS2R R90, SRZ ;  /* 0x00000000005a7805 */ /* 0x000fe4000001ff00 */
[----:B------:R-:W-:Y:S02]  /*1fa0*/  CS2R R92, SRZ ;  /* 0x00000000005c7805 */ /* 0x000fe4000001ff00 */
[----:B------:R-:W-:Y:S02]  /*1fb0*/  CS2R R94, SRZ ;  /* 0x00000000005e7805 */ /* 0x000fe4000001ff00 */
[----:B------:R-:W-:Y:S02]  /*1fc0*/  ISETP.NE.AND P0, PT, RZ, UR7, PT ;  /* 0x00000007ff007c0c */ /* 0x000fe4000bf05270 */
        /* <DEDUP_REMOVED lines=9> */
[----:B------:R-:W-:Y:S01]  /*2060*/  CS2R R114, SRZ ;  /* 0x0000000000727805 */ /* 0x000fe2000001ff00 */
[----:B------:R-:W-:Y:S06]  /*2070*/  @!P0 BRA `(.L_x_22) ;  /* 0x0000000000c88947 */ /* 0x000fec0003800000 */
[----:B------:R-:W-:Y:S02]  /*2080*/  WARPGROUP.DEPBAR.LE gsb0, 0x0 ;  /* 0x00008000000079c5 */ /* 0x000fe40000010000 */
[----:B------:R-:W-:-:S01]  /*2090*/  FADD R115, RZ, R24 ;  /* 0x00000018ff737221 */ /* 0x000fc20000000000 */
[----:B------:R-:W-:Y:S01]  /*20a0*/  FADD R114, RZ, R25 ;  /* 0x00000019ff727221 */ /* 0x000fe20000000000 */
        /* <DEDUP_REMOVED lines=46> */
[----:B------:R-:W-:-:S06]  /*2390*/  UMOV UR6, URZ ;  /* 0x0000003f00067c82 */ /* 0x000fcc0008000000 */
.L_x_22:
[----:B------:R-:W-:-:S04]  /*23a0*/  UIADD3 UR17, UR5, 0x1, URZ ;  /* 0x0000000105117890 */ /* 0x000fc8000fffe03f */
[----:B------:R-:W-:-:S04]  /*23b0*/  UISETP.NE.AND UP0, UPT, UR17, 0x2d, UPT ;  /* 0x0000002d1100788c */ /* 0x000fc8000bf05270 */
[----:B------:R-:W-:Y:S02]  /*23c0*/  USEL UR8, URZ, 0x1, UP0 ;  /* 0x000000013f087887 */ /* 0x000fe40008000000 */
[----:B------:R-:W-:Y:S02]  /*23d0*/  USEL UR17, UR17, URZ, UP0 ;  /* 0x0000003f11117287 */ /* 0x000fe40008000000 */
[----:B------:R-:W-:-:S06]  /*23e0*/  ULOP3.LUT UR8, UR4, UR8, URZ, 0x3c, !UPT ;  /* 0x0000000804087292 */ /* 0x000fcc000f8e3c3f */
[----:B------:R-:W-:Y:S01]  /*23f0*/  IMAD.U32 R17, RZ, RZ, UR8 ;  /* 0x00000008ff117e24 */ /* 0x000fe2000f8e00ff */
[----:B------:R-:W-:-:S06]  /*2400*/  UMOV UR8, 0x1 ;  /* 0x0000000100087882 */ /* 0x000fcc0000000000 */
.L_x_17:
[----:B------:R-:W-:-:S06]  /*2410*/  UISETP.GE.AND UP0, UPT, UR14, 0x1, UPT ;  /* 0x000000010e00788c */ /* 0x000fcc000bf06270 */
[----:B------:R-:W-:-:S13]  /*2420*/  PLOP3.LUT P0, PT, PT, PT, UP0, 0x80, 0x0 ;  /* 0x000000000000781c */ /* 0x000fda0003f0f008 */
[----:B------:R-:W-:Y:S05]  /*2430*/  @!P0 BRA `(.L_x_23) ;  /* 0x0000000400b08947 */ /* 0x000fea0003800000 */
[----:B01----:R-:W-:Y:S01]  /*2440*/  IMAD.U32 R14, RZ, RZ, UR14 ;  /* 0x0000000eff0e7e24 */ /* 0x003fe2000f8e00ff */
[----:B------:R-:W-:Y:S01]  /*2450*/  UMOV UR20, UR5 ;  /* 0x0000000500147c82 */ /* 0x000fe20008000000 */
[----:B------:R-:W-:-:S05]  /*2460*/  ULDC UR24, c[0x0][0x50c] ;  /* 0x0001430000187ab9 */ /* 0x000fca0000000800 */
.L_x_31:
[----:B------:R-:W-:-:S13]  /*2470*/  ISETP.NE.AND P1, PT, R117, 0x3, PT ;  /* 0x000000037500780c */ /* 0x000fda0003f25270 */
[----:B01----:R-:W-:Y:S05]  /*2480*/  @!P1 BRA `(.L_x_24) ;  /* 0x0000000000049947 */ /* 0x003fea0003800000 */
[----:B------:R-:W-:Y:S01]  /*2490*/  BPT.TRAP 0x1 ;  /* 0x000000040000795c */ /* 0x000fe20000300000 */
.L_x_24:
[----:B------:R-:W-:Y:S01]  /*24a0*/  ULEA UR9, UR17, UR12, 0x3 ;  /* 0x0000000c11097291 */ /* 0x000fe2000f8e183f */
[----:B------:R-:W-:-:S08]  /*24b0*/  SHF.L.U32 R15, R17, 0x1f, RZ ;  /* 0x0000001f110f7819 */ /* 0x000fd000000006ff */
[----:B------:R0:W1:Y:S01]  /*24c0*/  SYNCS.PHASECHK.TRANS64.TRYWAIT P0, [UR9], R15 ;  /* 0x0000000fff0075a7 */ /* 0x0000620008000149 */
[----:B------:R-:W-:Y:S05]  /*24d0*/  @!P1 BRA `(.L_x_25) ;  /* 0x0000000000049947 */ /* 0x000fea0003800000 */
[----:B------:R-:W-:Y:S01]  /*24e0*/  BPT.TRAP 0x1 ;  /* 0x000000040000795c */ /* 0x000fe20000300000 */
.L_x_25:
[----:B-1----:R-:W-:Y:S05]  /*24f0*/  @P0 BRA `(.L_x_26) ;  /* 0x0000000000080947 */ /* 0x002fea0003800000 */
[----:B------:R-:W1:Y:S02]  /*2500*/  SYNCS.PHASECHK.TRANS64.TRYWAIT P0, [UR9], R15 ;  /* 0x0000000fff0075a7 */ /* 0x000e640008000149 */
[----:B-1----:R-:W-:Y:S05]  /*2510*/  @!P0 BRA `(.L_x_27) ;  /* 0x00000070001c8947 */ /* 0x002fea0003800000 */
.L_x_26:
[----:B------:R-:W-:Y:S01]  /*2520*/  UIADD3 UR9, UR12, 0x400, URZ ;  /* 0x000004000c097890 */ /* 0x000fe2000fffe03f */
[----:B------:R-:W-:Y:S01]  /*2530*/  WARPGROUP.ARRIVE ;  /* 0x00000000000079c5 */ /* 0x000fe20000000000 */
[----:B------:R-:W-:Y:S02]  /*2540*/  UIADD3 UR10, UR12, 0x16c00, URZ ;  /* 0x00016c000c0a7890 */ /* 0x000fe4000fffe03f */
[----:B------:R-:W-:Y:S02]  /*2550*/  UISETP.NE.AND UP0, UPT, UR7, URZ, UPT ;  /* 0x0000003f0700728c */ /* 0x000fe4000bf05270 */
[----:B------:R-:W-:Y:S02]  /*2560*/  USHF.R.U32.HI UR9, URZ, 0x4, UR9 ;  /* 0x000000043f097899 */ /* 0x000fe40008011609 */
[----:B------:R-:W-:Y:S02]  /*2570*/  USHF.R.U32.HI UR10, URZ, 0x4, UR10 ;  /* 0x000000043f0a7899 */ /* 0x000fe4000801160a */
[----:B------:R-:W-:-:S02]  /*2580*/  USEL UR8, UR8, URZ, !UP0 ;  /* 0x0000003f08087287 */ /* 0x000fc4000c000000 */
[----:B------:R-:W-:Y:S02]  /*2590*/  ULOP3.LUT UR9, UR9, 0x3fff, URZ, 0xc0, !UPT ;  /* 0x00003fff09097892 */ /* 0x000fe4000f8ec03f */
[----:B------:R-:W-:Y:S02]  /*25a0*/  ULOP3.LUT UR10, UR10, 0x3fff, URZ, 0xc0, !UPT ;  /* 0x00003fff0a0a7892 */ /* 0x000fe4000f8ec03f */
[----:B------:R-:W-:Y:S02]  /*25b0*/  UISETP.NE.U32.AND UP0, UPT, UR8, URZ, UPT ;  /* 0x0000003f0800728c */ /* 0x000fe4000bf05070 */
[----:B------:R-:W-:Y:S02]  /*25c0*/  ULOP3.LUT UR8, UR9, 0x10000, URZ, 0xfc, !UPT ;  /* 0x0001000009087892 */ /* 0x000fe4000f8efc3f */
[----:B------:R-:W-:Y:S02]  /*25d0*/  ULOP3.LUT UR10, UR10, 0x10000, URZ, 0xfc, !UPT ;  /* 0x000100000a0a7892 */ /* 0x000fe4000f8efc3f */
[----:B------:R-:W-:-:S02]  /*25e0*/  ULEA UR8, UR17, UR8, 0x7 ;  /* 0x0000000811087291 */ /* 0x000fc4000f8e383f */
[----:B------:R-:W-:Y:S01]  /*25f0*/  UIMAD UR10, UR17, 0xc0, UR10 ;  /* 0x000000c0110a78a4 */ /* 0x000fe2000f8e020a */
[----:B------:R-:W-:Y:S01]  /*2600*/  UMOV UR9, 0xc0000010 ;  /* 0xc000001000097882 */ /* 0x000fe20000000000 */
[----:B------:R-:W-:Y:S01]  /*2610*/  UMOV UR11, 0xc0000010 ;  /* 0xc0000010000b7882 */ /* 0x000fe20000000000 */
[----:B------:R-:W-:-:S06]  /*2620*/  UIADD3 UR6, UR6, 0x1, URZ ;  /* 0x0000000106067890 */ /* 0x000fcc000fffe03f */
[----:B------:R-:W-:Y:S01]  /*2630*/  QGMMA.64x96x32.F32.E4M3.E4M3 R24, gdesc[UR8], R24, UP0, gsb0 ;  /* 0x01600000081879f3 */ /* 0x000fe2000b800818 */
[----:B------:R-:W-:-:S04]  /*2640*/  UISETP.NE.AND UP0, UPT, UR6, UR24, UPT ;  /* 0x000000180600728c */ /* 0x000fc8000bf05270 */
[----:B------:R-:W-:-:S06]  /*2650*/  USEL UR7, URZ, 0x1, UP0 ;  /* 0x000000013f077887 */ /* 0x000fcc0008000000 */
[----:B------:R-:W-:Y:S01]  /*2660*/  ISETP.NE.AND P0, PT, RZ, UR7, PT ;  /* 0x00000007ff007c0c */ /* 0x000fe2000bf05270 */
[----:B------:R-:W-:-:S12]  /*2670*/  WARPGROUP.DEPBAR.LE gsb0, 0x1 ;  /* 0x00008000000079c5 */ /* 0x000fd80000010100 */
[----:B------:R-:W-:Y:S05]  /*2680*/  @!P0 BRA `(.L_x_28) ;  /* 0x0000000000c88947 */ /* 0x000fea0003800000 */
[----:B------:R-:W-:Y:S02]  /*2690*/  WARPGROUP.DEPBAR.LE gsb0, 0x0 ;  /* 0x00008000000079c5 */ /* 0x000fe40000010000 */
[----:B------:R-:W-:-:S01]  /*26a0*/  FADD R115, R24, R115 ;  /* 0x0000007318737221 */ /* 0x000fc20000000000 */
[----:B------:R-:W-:Y:S01]  /*26b0*/  FADD R114, R25, R114 ;  /* 0x0000007219727221 */ /* 0x000fe20000000000 */
        /* <DEDUP_REMOVED lines=46> */
[----:B------:R-:W-:-:S06]  /*29a0*/  UMOV UR6, URZ ;  /* 0x0000003f00067c82 */ /* 0x000fcc0008000000 */
.L_x_28:
[----:B------:R-:W-:Y:S05]  /*29b0*/  @!P1 BRA `(.L_x_29) ;  /* 0x0000000000049947 */ /* 0x000fea0003800000 */
[----:B------:R-:W-:Y:S01]  /*29c0*/  BPT.TRAP 0x1 ;  /* 0x000000040000795c */ /* 0x000fe20000300000 */
.L_x_29:
[----:B------:R-:W-:Y:S01]  /*29d0*/  ULEA UR8, UR20, UR12, 0x3 ;  /* 0x0000000c14087291 */ /* 0x000fe2000f8e183f */
[----:B------:R-:W-:-:S03]  /*29e0*/  ISETP.GT.U32.AND P0, PT, R7, 0x1, PT ;  /* 0x000000010700780c */ /* 0x000fc60003f04070 */
[----:B------:R-:W-:-:S04]  /*29f0*/  UIADD3 UR8, UR8, 0x168, URZ ;  /* 0x0000016808087890 */ /* 0x000fc8000fffe03f */
[----:B------:R-:W-:-:S09]  /*2a00*/  UPRMT UR8, URZ, 0x654, UR8 ;  /* 0x000006543f087896 */ /* 0x000fd20008000008 */
[----:B------:R-:W-:Y:S01]  /*2a10*/  SYNCS.ARRIVE.TRANS64.RED.A1T0 RZ, [UR8], RZ ;  /* 0x000000ffffff79a7 */ /* 0x000fe20008100408 */
[----:B------:R-:W-:Y:S05]  /*2a20*/  @P0 BRA `(.L_x_30) ;  /* 0x0000000000040947 */ /* 0x000fea0003800000 */
[----:B------:R-:W-:Y:S01]  /*2a30*/  BPT.TRAP 0x1 ;  /* 0x000000040000795c */ /* 0x000fe20000300000 */
.L_x_30:
[----:B------:R-:W-:Y:S01]  /*2a40*/  UIADD3 UR17, UR17, 0x1, URZ ;  /* 0x0000000111117890 */ /* 0x000fe2000fffe03f */
[C---:B------:R-:W-:Y:S01]  /*2a50*/  ISETP.GT.AND P0, PT, R14.reuse, 0x1, PT ;  /* 0x000000010e00780c */ /* 0x040fe20003f04270 */
[----:B------:R-:W-:Y:S01]  /*2a60*/  UIADD3 UR20, UR20, 0x1, URZ ;  /* 0x0000000114147890 */ /* 0x000fe2000fffe03f */
[----:B------:R-:W-:Y:S01]  /*2a70*/  VIADD R14, R14, 0xffffffff ;  /* 0xffffffff0e0e7836 */ /* 0x000fe20000000000 */
[----:B------:R-:W-:Y:S02]  /*2a80*/  UISETP.NE.AND UP0, UPT, UR17, 0x2d, UPT ;  /* 0x0000002d1100788c */ /* 0x000fe4000bf05270 */
[----:B------:R-:W-:Y:S02]  /*2a90*/  UISETP.NE.AND UP1, UPT, UR20, 0x2d, UPT ;  /* 0x0000002d1400788c */ /* 0x000fe4000bf25270 */
[----:B------:R-:W-:Y:S02]  /*2aa0*/  USEL UR8, URZ, 0x1, UP0 ;  /* 0x000000013f087887 */ /* 0x000fe40008000000 */
[----:B------:R-:W-:-:S02]  /*2ab0*/  USEL UR17, UR17, URZ, UP0 ;  /* 0x0000003f11117287 */ /* 0x000fc40008000000 */
[----:B------:R-:W-:Y:S02]  /*2ac0*/  USEL UR20, UR20, URZ, UP1 ;  /* 0x0000003f14147287 */ /* 0x000fe40008800000 */
[----:B------:R-:W-:Y:S01]  /*2ad0*/  LOP3.LUT R17, R17, UR8, RZ, 0x3c, !PT ;  /* 0x0000000811117c12 */ /* 0x000fe2000f8e3cff */
[----:B------:R-:W-:Y:S01]  /*2ae0*/  UMOV UR8, 0x1 ;  /* 0x0000000100087882 */ /* 0x000fe20000000000 */
[----:B------:R-:W-:Y:S08]  /*2af0*/  @P0 BRA `(.L_x_31) ;  /* 0xfffffff8005c0947 */ /* 0x000ff0000383ffff */
.L_x_23:
[----:B------:R-:W-:Y:S01]  /*2b00*/  UISETP.NE.AND UP0, UPT, UR6, URZ, UPT ;  /* 0x0000003f0600728c */ /* 0x000fe2000bf05270 */
[----:B01----:R-:W0:Y:S01]  /*2b10*/  LDC R14, c[0x0][0x28c] ;  /* 0x0000a300ff0e7b82 */ /* 0x003e220000000800 */
[----:B------:R-:W-:Y:S02]  /*2b20*/  IMAD.U32 R15, RZ, RZ, UR23 ;  /* 0x00000017ff0f7e24 */ /* 0x000fe4000f8e00ff */
[----:B------:R-:W-:-:S06]  /*2b30*/  USEL UR6, URZ, 0x1, !UP0 ;  /* 0x000000013f067887 */ /* 0x000fcc000c000000 */
[----:B------:R-:W-:-:S13]  /*2b40*/  ISETP.NE.AND P0, PT, RZ, UR6, PT ;  /* 0x00000006ff007c0c */ /* 0x000fda000bf05270 */
[----:B------:R-:W-:Y:S05]  /*2b50*/  @!P0 BRA `(.L_x_32) ;  /* 0x0000000000c48947 */ /* 0x000fea0003800000 */
[----:B------:R-:W-:Y:S02]  /*2b60*/  WARPGROUP.DEPBAR.LE gsb0, 0x0 ;  /* 0x00008000000079c5 */ /* 0x000fe40000010000 */
[----:B------:R-:W-:Y:S01]  /*2b70*/  FADD R115, R24, R115 ;  /* 0x0000007318737221 */ /* 0x000fe20000000000 */
        /* <DEDUP_REMOVED lines=46> */
[----:B------:R-:W-:-:S07]  /*2e60*/  FADD R20, R20, R71 ;  /* 0x0000004714147221 */ /* 0x000fce0000000000 */
.L_x_32:
[----:B0-----:R-:W-:Y:S01]  /*2e70*/  ISETP.GE.AND P0, PT, R14, 0x1, PT ;  /* 0x000000010e00780c */ /* 0x001fe20003f06270 */
[----:B------:R0:W-:Y:S01]  /*2e80*/  SYNCS.ARRIVE.TRANS64.A1T0 RZ, [R15+UR22], RZ ;  /* 0x000000ff0fff79a7 */ /* 0x0001e20008100016 */
[----:B------:R-:W-:-:S11]  /*2e90*/  WARPGROUP.DEPBAR.LE gsb0, 0x0 ;  /* 0x00008000000079c5 */ /* 0x000fd60000010000 */
[----:B------:R-:W-:Y:S05]  /*2ea0*/  @!P0 BRA `(.L_x_33) ;  /* 0x0000000000408947 */ /* 0x000fea0003800000 */
[----:B------:R-:W-:-:S13]  /*2eb0*/  ISETP.NE.AND P0, PT, R117, 0x3, PT ;  /* 0x000000037500780c */ /* 0x000fda0003f05270 */
[----:B------:R-:W-:Y:S05]  /*2ec0*/  @!P0 BRA `(.L_x_34) ;  /* 0x0000000000048947 */ /* 0x000fea0003800000 */
[----:B------:R-:W-:Y:S01]  /*2ed0*/  BPT.TRAP 0x1 ;  /* 0x000000040000795c */ /* 0x000fe20000300000 */
.L_x_34:
[----:B------:R-:W-:Y:S01]  /*2ee0*/  UIADD3 UR8, UR14, UR5, URZ ;  /* 0x000000050e087290 */ /* 0x000fe2000fffe03f */
[----:B------:R-:W-:-:S03]  /*2ef0*/  ISETP.GT.U32.AND P0, PT, R7, 0x1, PT ;  /* 0x000000010700780c */ /* 0x000fc60003f04070 */
[----:B------:R-:W-:-:S04]  /*2f00*/  UIMAD.WIDE.U32 UR6, UR8, 0x6c16c16d, URZ ;  /* 0x6c16c16d080678a5 */ /* 0x000fc8000f8e003f */
[----:B------:R-:W-:-:S04]  /*2f10*/  UIADD3 UR6, UR8, -UR7, URZ ;  /* 0x8000000708067290 */ /* 0x000fc8000fffe03f */
[----:B------:R-:W-:-:S04]  /*2f20*/  ULEA.HI UR6, UR6, UR7, URZ, 0x1f ;  /* 0x0000000706067291 */ /* 0x000fc8000f8ff83f */
[----:B------:R-:W-:-:S04]  /*2f30*/  USHF.R.U32.HI UR6, URZ, 0x5, UR6 ;  /* 0x000000053f067899 */ /* 0x000fc80008011606 */
[----:B------:R-:W-:-:S04]  /*2f40*/  UIMAD UR6, UR6, -0x2d, UR8 ;  /* 0xffffffd3060678a4 */ /* 0x000fc8000f8e0208 */
[----:B------:R-:W-:-:S04]  /*2f50*/  ULEA UR6, UR6, UR12, 0x3 ;  /* 0x0000000c06067291 */ /* 0x000fc8000f8e183f */
[----:B------:R-:W-:-:S04]  /*2f60*/  UIADD3 UR6, UR6, 0x168, URZ ;  /* 0x0000016806067890 */ /* 0x000fc8000fffe03f */
[----:B------:R-:W-:-:S09]  /*2f70*/  UPRMT UR6, URZ, 0x654, UR6 ;  /* 0x000006543f067896 */ /* 0x000fd20008000006 */
[----:B------:R-:W-:Y:S01]  /*2f80*/  SYNCS.ARRIVE.TRANS64.RED.A1T0 RZ, [UR6], RZ ;  /* 0x000000ffffff79a7 */ /* 0x000fe20008100406 */
[----:B------:R-:W-:Y:S05]  /*2f90*/  @P0 BRA `(.L_x_33) ;  /* 0x0000000000040947 */ /* 0x000fea0003800000 */
[----:B------:R-:W-:Y:S01]  /*2fa0*/  BPT.TRAP 0x1 ;  /* 0x000000040000795c */ /* 0x000fe20000300000 */
.L_x_33:
[----:B------:R-:W-:Y:S01]  /*2fb0*/  SHF.L.U32 R14, R116, 0x1f, RZ ;  /* 0x0000001f740e7819 */ /* 0x000fe200000006ff */
[----:B------:R-:W-:Y:S01]  /*2fc0*/  UIADD3 UR8, UR21, UR5, URZ ;  /* 0x0000000515087290 */ /* 0x000fe2000fffe03f */
[----:B------:R-:W1:Y:S01]  /*2fd0*/  LDC R29, c[0x0][0x288] ;  /* 0x0000a200ff1d7b82 */ /* 0x000e620000000800 */
[----:B------:R-:W-:Y:S01]  /*2fe0*/  UISETP.GE.U32.AND UP1, UPT, UR21, 0x2d, UPT ;  /* 0x0000002d1500788c */ /* 0x000fe2000bf26070 */
[----:B------:R-:W-:Y:S01]  /*2ff0*/  IMAD.SHL.U32 R24, R18, 0x2, RZ ;  /* 0x0000000212187824 */ /* 0x000fe200078e00ff */
[----:B------:R-:W-:Y:S02]  /*3000*/  UISETP.GT.U32.AND UP0, UPT, UR8, 0x2c, UPT ;  /* 0x0000002c0800788c */ /* 0x000fe4000bf04070 */
[----:B------:R-:W-:Y:S02]  /*3010*/  UIMAD.WIDE.U32 UR6, UR8, 0x6c16c16d, URZ ;  /* 0x6c16c16d080678a5 */ /* 0x000fe4000f8e003f */
[----:B------:R-:W-:Y:S01]  /*3020*/  UISETP.LT.U32.AND UP0, UPT, UR21, 0x2d, UP0 ;  /* 0x0000002d1500788c */ /* 0x000fe20008701070 */
[----:B------:R-:W2:Y:S01]  /*3030*/  SYNCS.PHASECHK.TRANS64.TRYWAIT P0, [UR15+0x8], R14 ;  /* 0x0000080eff0075a7 */ /* 0x000ea2000800014f */
[----:B------:R-:W-:Y:S01]  /*3040*/  UIADD3 UR5, UR8, -UR7, URZ ;  /* 0x8000000708057290 */ /* 0x000fe2000fffe03f */
[----:B------:R-:W-:Y:S01]  /*3050*/  SHF.R.S32.HI R25, RZ, 0x1f, R24 ;  /* 0x0000001fff197819 */ /* 0x000fe20000011418 */
[----:B------:R-:W-:-:S02]  /*3060*/  USEL UR6, URZ, 0x1, !UP0 ;  /* 0x000000013f067887 */ /* 0x000fc4000c000000 */
[----:B------:R-:W-:Y:S02]  /*3070*/  ULEA.HI UR5, UR5, UR7, URZ, 0x1f ;  /* 0x0000000705057291 */ /* 0x000fe4000f8ff83f */
[----:B------:R-:W-:Y:S02]  /*3080*/  ULOP3.LUT UR4, UR4, UR6, URZ, 0x3c, !UPT ;  /* 0x0000000604047292 */ /* 0x000fe4000f8e3c3f */
[----:B------:R-:W-:-:S04]  /*3090*/  USHF.R.U32.HI UR5, URZ, 0x5, UR5 ;  /* 0x000000053f057899 */ /* 0x000fc80008011605 */
[----:B------:R-:W-:Y:S02]  /*30a0*/  @UP1 ULOP3.LUT UR4, UR4, 0x1, UR5, 0x78, !UPT ;  /* 0x0000000104041892 */ /* 0x000fe4000f8e7805 */
[----:B------:R-:W-:Y:S01]  /*30b0*/  UIMAD UR5, UR5, -0x2d, UR8 ;  /* 0xffffffd3050578a4 */ /* 0x000fe2000f8e0208 */
[----:B-12---:R-:W-:Y:S11]  /*30c0*/  @!P0 BRA `(.L_x_35) ;  /* 0x0000006400488947 */ /* 0x006ff60003800000 */
.L_x_202:
[----:B------:R-:W-:Y:S01]  /*30d0*/  IMAD.SHL.U32 R28, R6, 0x40, RZ ;  /* 0x00000040061c7824 */ /* 0x000fe200078e00ff */
[----:B------:R-:W-:Y:S01]  /*30e0*/  ULDC UR8, c[0x0][0x284] ;  /* 0x0000a10000087ab9 */ /* 0x000fe20000000800 */
[----:B------:R-:W-:Y:S01]  /*30f0*/  IMAD R33, R5, 0x60, RZ ;  /* 0x0000006005217824 */ /* 0x000fe200078e02ff */
[----:B------:R-:W-:Y:S01]  /*3100*/  SHF.R.S32.HI R34, RZ, 0x1f, R4 ;  /* 0x0000001fff227819 */ /* 0x000fe20000011404 */
[----:B------:R-:W-:Y:S01]  /*3110*/  ULDC.64 UR6, c[0x0][0x5d0] ;  /* 0x0001740000067ab9 */ /* 0x000fe20000000a00 */
[----:B------:R-:W-:Y:S01]  /*3120*/  ISETP.GE.AND P0, PT, R28, UR8, PT ;  /* 0x000000081c007c0c */ /* 0x000fe2000bf06270 */
[----:B0-----:R-:W-:Y:S01]  /*3130*/  IMAD.WIDE.U32 R14, R4, UR6, R24 ;  /* 0x00000006040e7c25 */ /* 0x001fe2000f8e0018 */
[----:B------:R-:W-:Y:S02]  /*3140*/  SHF.R.S32.HI R32, RZ, 0x1f, R33 ;  /* 0x0000001fff207819 */ /* 0x000fe40000011421 */
[C---:B------:R-:W-:Y:S01]  /*3150*/  ISETP.GE.OR P0, PT, R33.reuse, R29, P0 ;  /* 0x0000001d2100720c */ /* 0x040fe20000706670 */
[----:B------:R-:W-:Y:S01]  /*3160*/  IMAD R5, R34, UR6, RZ ;  /* 0x0000000622057c24 */ /* 0x000fe2000f8e02ff */
[----:B------:R-:W-:-:S03]  /*3170*/  IADD3 R14, P1, R33, R14, RZ ;  /* 0x0000000e210e7210 */ /* 0x000fc60007f3e0ff */
[----:B------:R-:W-:-:S05]  /*3180*/  IMAD R5, R4, UR7, R5 ;  /* 0x0000000704057c24 */ /* 0x000fca000f8e0205 */
[----:B------:R-:W-:-:S03]  /*3190*/  IADD3.X R15, R32, R15, R5, P1, !PT ;  /* 0x0000000f200f7210 */ /* 0x000fc60000ffe405 */
[----:B------:R-:W-:Y:S05]  /*31a0*/  @P0 BRA `(.L_x_36) ;  /* 0x0000003400780947 */ /* 0x000fea0003800000 */
[----:B------:R-:W0:Y:S01]  /*31b0*/  LDC.64 R30, c[0x0][0x5c8] ;  /* 0x00017200ff1e7b82 */ /* 0x000e220000000a00 */
[----:B------:R-:W-:Y:S01]  /*31c0*/  IMAD.WIDE R26, R6, 0x40, R10 ;  /* 0x00000040061a7825 */ /* 0x000fe200078e020a */
[----:B------:R-:W-:Y:S01]  /*31d0*/  ULDC.64 UR6, c[0x0][0x5c0] ;  /* 0x0001700000067ab9 */ /* 0x000fe20000000a00 */
[----:B------:R-:W-:Y:S02]  /*31e0*/  BSSY B0, `(.L_x_36) ;  /* 0x000035a000007945 */ /* 0x000fe40003800000 */
[----:B------:R-:W-:-:S04]  /*31f0*/  IMAD R6, R18, -0x2, R29 ;  /* 0xfffffffe12067824 */ /* 0x000fc800078e021d */
[----:B------:R-:W-:Y:S02]  /*3200*/  IMAD.IADD R6, R6, 0x1, -R33 ;  /* 0x0000000106067824 */ /* 0x000fe400078e0a21 */
[-C--:B0-----:R-:W-:Y:S02]  /*3210*/  IMAD R5, R27, R30.reuse, RZ ;  /* 0x0000001e1b057224 */ /* 0x081fe400078e02ff */
[----:B------:R-:W-:-:S04]  /*3220*/  IMAD.WIDE.U32 R14, R26, R30, R14 ;  /* 0x0000001e1a0e7225 */ /* 0x000fc800078e000e */
[----:B------:R-:W-:Y:S01]  /*3230*/  IMAD R17, R26, R31, R5 ;  /* 0x0000001f1a117224 */ /* 0x000fe200078e0205 */
[----:B------:R-:W-:Y:S02]  /*3240*/  LEA R5, P0, R30, R14, 0x3 ;  /* 0x0000000e1e057211 */ /* 0x000fe400078018ff */
[----:B------:R-:W-:Y:S01]  /*3250*/  IADD3 R16, P1, R14, UR6, RZ ;  /* 0x000000060e107c10 */ /* 0x000fe2000ff3e0ff */
[----:B------:R-:W-:Y:S01]  /*3260*/  IMAD.IADD R17, R15, 0x1, R17 ;  /* 0x000000010f117824 */ /* 0x000fe200078e0211 */
[----:B------:R-:W-:-:S04]  /*3270*/  IADD3 R14, P3, R5, UR6, RZ ;  /* 0x00000006050e7c10 */ /* 0x000fc8000ff7e0ff */
[----:B------:R-:W-:Y:S01]  /*3280*/  LEA.HI.X R5, R30, R17, R31, 0x3, P0 ;  /* 0x000000111e057211 */ /* 0x000fe200000f1c1f */
[----:B------:R-:W-:Y:S01]  /*3290*/  IMAD.IADD R30, R19, 0x1, -R28 ;  /* 0x00000001131e7824 */ /* 0x000fe200078e0a1c */
[----:B-----5:R-:W-:Y:S02]  /*32a0*/  FSETP.NEU.AND P0, PT, R13, RZ, PT ;  /* 0x000000ff0d00720b */ /* 0x020fe40003f0d000 */
[----:B------:R-:W-:Y:S02]  /*32b0*/  IADD3.X R17, R17, UR7, RZ, P1, !PT ;  /* 0x0000000711117c10 */ /* 0x000fe40008ffe4ff */
[----:B------:R-:W-:-:S09]  /*32c0*/  IADD3.X R15, R5, UR7, RZ, P3, !PT ;  /* 0x00000007050f7c10 */ /* 0x000fd20009ffe4ff */
[----:B------:R-:W-:Y:S05]  /*32d0*/  @!P0 BRA `(.L_x_37) ;  /* 0x0000002800208947 */ /* 0x000fea0003800000 */
[----:B------:R-:W-:Y:S01]  /*32e0*/  ULDC.64 UR6, c[0x0][0x5b8] ;  /* 0x00016e0000067ab9 */ /* 0x000fe20000000a00 */
[----:B------:R-:W-:Y:S01]  /*32f0*/  ULDC.64 UR8, c[0x0][0x5a8] ;  /* 0x00016a0000087ab9 */ /* 0x000fe20000000a00 */
[----:B------:R-:W-:Y:S01]  /*3300*/  IMAD.WIDE.U32 R24, R4, UR6, R24 ;  /* 0x0000000604187c25 */ /* 0x000fe2000f8e0018 */
[----:B------:R-:W-:Y:S01]  /*3310*/  BSSY B1, `(.L_x_38) ;  /* 0x0000010000017945 */ /* 0x000fe20003800000 */
[----:B------:R-:W-:Y:S02]  /*3320*/  PRMT R28, RZ, 0x7610, R28 ;  /* 0x00007610ff1c7816 */ /* 0x000fe4000000001c */
[----:B------:R-:W-:Y:S01]  /*3330*/  IMAD R5, R34, UR6, RZ ;  /* 0x0000000622057c24 */ /* 0x000fe2000f8e02ff */
[----:B------:R-:W-:-:S03]  /*3340*/  IADD3 R24, P0, R33, R24, RZ ;  /* 0x0000001821187210 */ /* 0x000fc60007f1e0ff */
[----:B------:R-:W-:Y:S01]  /*3350*/  IMAD R5, R4, UR7, R5 ;  /* 0x0000000704057c24 */ /* 0x000fe2000f8e0205 */
[----:B------:R-:W-:Y:S02]  /*3360*/  ULDC.64 UR6, c[0x0][0x5b0] ;  /* 0x00016c0000067ab9 */ /* 0x000fe40000000a00 */
[----:B------:R-:W-:Y:S02]  /*3370*/  IMAD R29, R27, UR6, RZ ;  /* 0x000000061b1d7c24 */ /* 0x000fe4000f8e02ff */
[----:B------:R-:W-:Y:S02]  /*3380*/  IADD3.X R25, R32, R25, R5, P0, !PT ;  /* 0x0000001920197210 */ /* 0x000fe400007fe405 */
[----:B------:R-:W-:Y:S01]  /*3390*/  ISETP.GE.AND P0, PT, R30, 0x1, PT ;  /* 0x000000011e00780c */ /* 0x000fe20003f06270 */
[C---:B------:R-:W-:Y:S02]  /*33a0*/  IMAD R29, R26.reuse, UR7, R29 ;  /* 0x000000071a1d7c24 */ /* 0x040fe4000f8e021d */
[----:B------:R-:W-:Y:S01]  /*33b0*/  IMAD.WIDE.U32 R4, R26, UR6, R24 ;  /* 0x000000061a047c25 */ /* 0x000fe2000f8e0018 */
[----:B------:R-:W-:-:S02]  /*33c0*/  ISETP.LT.OR P4, PT, R6, 0x1, !P0 ;  /* 0x000000010600780c */ /* 0x000fc40004781670 */
[----:B------:R-:W-:-:S04]  /*33d0*/  IADD3 R4, P1, R4, UR8, RZ ;  /* 0x0000000804047c10 */ /* 0x000fc8000ff3e0ff */
[----:B------:R-:W-:-:S07]  /*33e0*/  IADD3.X R5, R5, UR9, R29, P1, !PT ;  /* 0x0000000905057c10 */ /* 0x000fce0008ffe41d */
[----:B------:R-:W-:Y:S05]  /*33f0*/  @P4 BRA `(.L_x_39) ;  /* 0x0000000000044947 */ /* 0x000fea0003800000 */
[----:B------:R0:W5:Y:S02]  /*3400*/  LDG.E.U8 R28, desc[UR18][R4.64] ;  /* 0x00000012041c7981 */ /* 0x000164000c1e1100 */
.L_x_39:
[----:B------:R-:W-:Y:S05]  /*3410*/  BSYNC B1 ;  /* 0x0000000000017941 */ /* 0x000fea0003800000 */
.L_x_38:
[----:B-----5:R-:W-:Y:S01]  /*3420*/  LOP3.LUT R28, R28, 0xff, RZ, 0xc0, !PT ;  /* 0x000000ff1c1c7812 */ /* 0x020fe200078ec0ff */
[----:B------:R-:W-:Y:S01]  /*3430*/  BSSY B1, `(.L_x_40) ;  /* 0x000000b000017945 */ /* 0x000fe20003800000 */
[----:B------:R-:W-:Y:S02]  /*3440*/  ISETP.LT.OR P3, PT, R6, 0x2, !P0 ;  /* 0x000000020600780c */ /* 0x000fe40004761670 */
[----:B------:R-:W-:-:S05]  /*3450*/  F2FP.F16.E4M3.UNPACK_B R28, R28 ;  /* 0x0000001cff1c723e */ /* 0x000fca00020006ff */
[----:B------:R-:W-:-:S05]  /*3460*/  HADD2.F32 R28, -RZ, R28.H0_H0 ;  /* 0x2000001cff1c7230 */ /* 0x000fca0000004100 */
[----:B------:R-:W-:-:S04]  /*3470*/  FMUL R28, R28, R13 ;  /* 0x0000000d1c1c7220 */ /* 0x000fc80000400000 */
[----:B------:R-:W-:-:S05]  /*3480*/  FFMA R28, R115, R12, R28 ;  /* 0x0000000c731c7223 */ /* 0x000fca000000001c */
[----:B------:R-:W-:Y:S02]  /*3490*/  F2FP.SATFINITE.E4M3.F32.PACK_AB_MERGE_C R29, RZ, R28, RZ ;  /* 0x0000001cff1d723e */ /* 0x000fe400048070ff */
[----:B------:R-:W-:-:S03]  /*34a0*/  PRMT R28, RZ, 0x7610, R28 ;  /* 0x00007610ff1c7816 */ /* 0x000fc6000000001c */
[----:B------:R1:W-:Y:S01]  /*34b0*/  @!P4 STG.E.U8 desc[UR18][R16.64], R29 ;  /* 0x0000001d1000c986 */ /* 0x0003e2000c101112 */
[----:B------:R-:W-:Y:S05]  /*34c0*/  @P3 BRA `(.L_x_41) ;  /* 0x0000000000043947 */ /* 0x000fea0003800000 */
[----:B------:R2:W5:Y:S02]  /*34d0*/  LDG.E.U8 R28, desc[UR18][R4.64+0x1] ;  /* 0x00000112041c7981 */ /* 0x000564000c1e1100 */
.L_x_41:
[----:B------:R-:W-:Y:S05]  /*34e0*/  BSYNC B1 ;  /* 0x0000000000017941 */ /* 0x000fea0003800000 */
.L_x_40:
[----:B-----5:R-:W-:Y:S01]  /*34f0*/  LOP3.LUT R28, R28, 0xff, RZ, 0xc0, !PT ;  /* 0x000000ff1c1c7812 */ /* 0x020fe200078ec0ff */
[----:B------:R-:W-:Y:S01]  /*3500*/  BSSY B1, `(.L_x_42) ;  /* 0x0000013000017945 */ /* 0x000fe20003800000 */
[----:B-1----:R-:W-:Y:S02]  /*3510*/  IADD3 R29, P1, R26, 0x8, RZ ;  /* 0x000000081a1d7810 */ /* 0x002fe40007f3e0ff */
[----:B------:R-:W-:-:S03]  /*3520*/  F2FP.F16.E4M3.UNPACK_B R28, R28 ;  /* 0x0000001cff1c723e */ /* 0x000fc600020006ff */
[----:B------:R-:W-:Y:S01]  /*3530*/  IMAD.X R26, RZ, RZ, R27, P1 ;  /* 0x000000ffff1a7224 */ /* 0x000fe200008e061b */
[----:B------:R-:W-:Y:S01]  /*3540*/  ISETP.GE.AND P1, PT, R30, 0x9, PT ;  /* 0x000000091e00780c */ /* 0x000fe20003f26270 */
[----:B------:R-:W-:Y:S02]  /*3550*/  HADD2.F32 R28, -RZ, R28.H0_H0 ;  /* 0x2000001cff1c7230 */ /* 0x000fe40000004100 */
[----:B------:R-:W-:Y:S01]  /*3560*/  IMAD R26, R26, UR6, RZ ;  /* 0x000000061a1a7c24 */ /* 0x000fe2000f8e02ff */
[----:B------:R-:W-:Y:S01]  /*3570*/  ISETP.LT.OR P5, PT, R6, 0x1, !P1 ;  /* 0x000000010600780c */ /* 0x000fe20004fa1670 */
[----:B------:R-:W-:-:S04]  /*3580*/  IMAD.WIDE.U32 R24, R29, UR6, R24 ;  /* 0x000000061d187c25 */ /* 0x000fc8000f8e0018 */
[----:B------:R-:W-:Y:S01]  /*3590*/  FMUL R27, R28, R13 ;  /* 0x0000000d1c1b7220 */ /* 0x000fe20000400000 */
[----:B------:R-:W-:-:S03]  /*35a0*/  IMAD R29, R29, UR7, R26 ;  /* 0x000000071d1d7c24 */ /* 0x000fc6000f8e021a */
[----:B------:R-:W-:Y:S01]  /*35b0*/  FFMA R27, R114, R12, R27 ;  /* 0x0000000c721b7223 */ /* 0x000fe2000000001b */
[----:B------:R-:W-:Y:S02]  /*35c0*/  IADD3 R24, P4, R24, UR8, RZ ;  /* 0x0000000818187c10 */ /* 0x000fe4000ff9e0ff */
[----:B------:R-:W-:Y:S02]  /*35d0*/  PRMT R26, RZ, 0x7610, R26 ;  /* 0x00007610ff1a7816 */ /* 0x000fe4000000001a */
[----:B------:R-:W-:Y:S02]  /*35e0*/  F2FP.SATFINITE.E4M3.F32.PACK_AB_MERGE_C R27, RZ, R27, RZ ;  /* 0x0000001bff1b723e */ /* 0x000fe400048070ff */
[----:B------:R-:W-:-:S03]  /*35f0*/  IADD3.X R25, R25, UR9, R29, P4, !PT ;  /* 0x0000000919197c10 */ /* 0x000fc6000a7fe41d */
[----:B------:R1:W-:Y:S01]  /*3600*/  @!P3 STG.E.U8 desc[UR18][R16.64+0x1], R27 ;  /* 0x0000011b1000b986 */ /* 0x0003e2000c101112 */
[----:B------:R-:W-:Y:S05]  /*3610*/  @P5 BRA `(.L_x_43) ;  /* 0x0000000000045947 */ /* 0x000fea0003800000 */
[----:B------:R3:W5:Y:S02]  /*3620*/  LDG.E.U8 R26, desc[UR18][R24.64] ;  /* 0x00000012181a7981 */ /* 0x000764000c1e1100 */
.L_x_43:
[----:B------:R-:W-:Y:S05]  /*3630*/  BSYNC B1 ;  /* 0x0000000000017941 */ /* 0x000fea0003800000 */
.L_x_42:
[----:B-----5:R-:W-:Y:S01]  /*3640*/  LOP3.LUT R26, R26, 0xff, RZ, 0xc0, !PT ;  /* 0x000000ff1a1a7812 */ /* 0x020fe200078ec0ff */
[----:B------:R-:W-:Y:S01]  /*3650*/  BSSY B1, `(.L_x_44) ;  /* 0x000000b000017945 */ /* 0x000fe20003800000 */
[----:B------:R-:W-:Y:S02]  /*3660*/  ISETP.LT.OR P3, PT, R6, 0x2, !P1 ;  /* 0x000000020600780c */ /* 0x000fe40004f61670 */
[----:B------:R-:W-:-:S05]  /*3670*/  F2FP.F16.E4M3.UNPACK_B R26, R26 ;  /* 0x0000001aff1a723e */ /* 0x000fca00020006ff */
[----:B------:R-:W-:-:S05]  /*3680*/  HADD2.F32 R26, -RZ, R26.H0_H0 ;  /* 0x2000001aff1a7230 */ /* 0x000fca0000004100 */
[----:B------:R-:W-:-:S04]  /*3690*/  FMUL R26, R26, R13 ;  /* 0x0000000d1a1a7220 */ /* 0x000fc80000400000 */
[----:B------:R-:W-:-:S05]  /*36a0*/  FFMA R26, R113, R12, R26 ;  /* 0x0000000c711a7223 */ /* 0x000fca000000001a */
[----:B-1----:R-:W-:Y:S02]  /*36b0*/  F2FP.SATFINITE.E4M3.F32.PACK_AB_MERGE_C R27, RZ, R26, RZ ;  /* 0x0000001aff1b723e */ /* 0x002fe400048070ff */
[----:B------:R-:W-:-:S03]  /*36c0*/  PRMT R26, RZ, 0x7610, R26 ;  /* 0x00007610ff1a7816 */ /* 0x000fc6000000001a */
[----:B------:R1:W-:Y:S01]  /*36d0*/  @!P5 STG.E.U8 desc[UR18][R14.64], R27 ;  /* 0x0000001b0e00d986 */ /* 0x0003e2000c101112 */
[----:B------:R-:W-:Y:S05]  /*36e0*/  @P3 BRA `(.L_x_45) ;  /* 0x0000000000043947 */ /* 0x000fea0003800000 */
[----:B------:R4:W5:Y:S02]  /*36f0*/  LDG.E.U8 R26, desc[UR18][R24.64+0x1] ;  /* 0x00000112181a7981 */ /* 0x000964000c1e1100 */
.L_x_45:
[----:B------:R-:W-:Y:S05]  /*3700*/  BSYNC B1 ;  /* 0x0000000000017941 */ /* 0x000fea0003800000 */
.L_x_44:
[----:B-----5:R-:W-:Y:S01]  /*3710*/  LOP3.LUT R26, R26, 0xff, RZ, 0xc0, !PT ;  /* 0x000000ff1a1a7812 */ /* 0x020fe200078ec0ff */
[----:B------:R-:W-:Y:S01]  /*3720*/  BSSY B1, `(.L_x_46) ;  /* 0x000000b000017945 */ /* 0x000fe20003800000 */
[----:B------:R-:W-:Y:S02]  /*3730*/  ISETP.LT.OR P4, PT, R6, 0x9, !P0 ;  /* 0x000000090600780c */ /* 0x000fe40004781670 */
[----:B------:R-:W-:-:S05]  /*3740*/  F2FP.F16.E4M3.UNPACK_B R26, R26 ;  /* 0x0000001aff1a723e */ /* 0x000fca00020006ff */
[----:B------:R-:W-:-:S05]  /*3750*/  HADD2.F32 R26, -RZ, R26.H0_H0 ;  /* 0x2000001aff1a7230 */ /* 0x000fca0000004100 */
[----:B-1----:R-:W-:Y:S01]  /*3760*/  FMUL R27, R26, R13 ;  /* 0x0000000d1a1b7220 */ /* 0x002fe20000400000 */
[----:B------:R-:W-:-:S03]  /*3770*/  PRMT R26, RZ, 0x7610, R26 ;  /* 0x00007610ff1a7816 */ /* 0x000fc6000000001a */
[----:B------:R-:W-:-:S05]  /*3780*/  FFMA R27, R112, R12, R27 ;  /* 0x0000000c701b7223 */ /* 0x000fca000000001b */
[----:B------:R-:W-:-:S05]  /*3790*/  F2FP.SATFINITE.E4M3.F32.PACK_AB_MERGE_C R27, RZ, R27, RZ ;  /* 0x0000001bff1b723e */ /* 0x000fca00048070ff */
[----:B------:R1:W-:Y:S01]  /*37a0*/  @!P3 STG.E.U8 desc[UR18][R14.64+0x1], R27 ;  /* 0x0000011b0e00b986 */ /* 0x0003e2000c101112 */
[----:B------:R-:W-:Y:S05]  /*37b0*/  @P4 BRA `(.L_x_47) ;  /* 0x0000000000044947 */ /* 0x000fea0003800000 */
[----:B------:R0:W5:Y:S02]  /*37c0*/  LDG.E.U8 R26, desc[UR18][R4.64+0x8] ;  /* 0x00000812041a7981 */ /* 0x000164000c1e1100 */
.L_x_47:
[----:B------:R-:W-:Y:S05]  /*37d0*/  BSYNC B1 ;  /* 0x0000000000017941 */ /* 0x000fea0003800000 */
.L_x_46:
        /* <DEDUP_REMOVED lines=12> */
.L_x_49:
[----:B------:R-:W-:Y:S05]  /*38a0*/  BSYNC B1 ;  /* 0x0000000000017941 */ /* 0x000fea0003800000 */
.L_x_48:
        /* <DEDUP_REMOVED lines=12> */
.L_x_51:
[----:B------:R-:W-:Y:S05]  /*3970*/  BSYNC B1 ;  /* 0x0000000000017941 */ /* 0x000fea0003800000 */
.L_x_50:
        /* <DEDUP_REMOVED lines=12> */
.L_x_53:
[----:B------:R-:W-:Y:S05]  /*3a40*/  BSYNC B1 ;  /* 0x0000000000017941 */ /* 0x000fea0003800000 */
.L_x_52:
        /* <DEDUP_REMOVED lines=12> */
.L_x_55:
[----:B------:R-:W-:Y:S05]  /*3b10*/  BSYNC B1 ;  /* 0x0000000000017941 */ /* 0x000fea0003800000 */
.L_x_54:
        /* <DEDUP_REMOVED lines=12> */
.L_x_57:
[----:B------:R-:W-:Y:S05]  /*3be0*/  BSYNC B1 ;  /* 0x0000000000017941 */ /* 0x000fea0003800000 */
.L_x_56:
        /* <DEDUP_REMOVED lines=12> */
.L_x_59:
[----:B------:R-:W-:Y:S05]  /*3cb0*/  BSYNC B1 ;  /* 0x0000000000017941 */ /* 0x000fea0003800000 */
.L_x_58:
        /* <DEDUP_REMOVED lines=12> */
.L_x_61:
[----:B------:R-:W-:Y:S05]  /*3d80*/  BSYNC B1 ;  /* 0x0000000000017941 */ /* 0x000fea0003800000 */
.L_x_60:
        /* <DEDUP_REMOVED lines=12> */
.L_x_63:
[----:B------:R-:W-:Y:S05]  /*3e50*/  BSYNC B1 ;  /* 0x0000000000017941 */ /* 0x000fea0003800000 */
.L_x_62:
        /* <DEDUP_REMOVED lines=12> */
.L_x_65:
[----:B------:R-:W-:Y:S05]  /*3f20*/  BSYNC B1 ;  /* 0x0000000000017941 */ /* 0x000fea0003800000 */
.L_x_64:
        /* <DEDUP_REMOVED lines=12> */
.L_x_67:
[----:B------:R-:W-:Y:S05]  /*3ff0*/  BSYNC B1 ;  /* 0x0000000000017941 */ /* 0x000fea0003800000 */
.L_x_66:
        /* <DEDUP_REMOVED lines=12> */
.L_x_69:
[----:B------:R-:W-:Y:S05]  /*40c0*/  BSYNC B1 ;  /* 0x0000000000017941 */ /* 0x000fea0003800000 */
.L_x_68:
        /* <DEDUP_REMOVED lines=12> */
.L_x_71:
[----:B------:R-:W-:Y:S05]  /*4190*/  BSYNC B1 ;  /* 0x0000000000017941 */ /* 0x000fea0003800000 */
.L_x_70:
        /* <DEDUP_REMOVED lines=12> */
.L_x_73:
[----:B------:R-:W-:Y:S05]  /*4260*/  BSYNC B1 ;  /* 0x0000000000017941 */ /* 0x000fea0003800000 */
.L_x_72:
        /* <DEDUP_REMOVED lines=12> */
.L_x_75:
[----:B------:R-:W-:Y:S05]  /*4330*/  BSYNC B1 ;  /* 0x0000000000017941 */ /* 0x000fea0003800000 */
.L_x_74:
        /* <DEDUP_REMOVED lines=12> */
.L_x_77:
[----:B------:R-:W-:Y:S05]  /*4400*/  BSYNC B1 ;  /* 0x0000000000017941 */ /* 0x000fea0003800000 */
.L_x_76:
        /* <DEDUP_REMOVED lines=12> */
.L_x_79:
[----:B------:R-:W-:Y:S05]  /*44d0*/  BSYNC B1 ;  /* 0x0000000000017941 */ /* 0x000fea0003800000 */
.L_x_78:
        /* <DEDUP_REMOVED lines=12> */
.L_x_81:
[----:B------:R-:W-:Y:S05]  /*45a0*/  BSYNC B1 ;  /* 0x0000000000017941 */ /* 0x000fea0003800000 */
.L_x_80:
        /* <DEDUP_REMOVED lines=12> */
.L_x_83:
[----:B------:R-:W-:Y:S05]  /*4670*/  BSYNC B1 ;  /* 0x0000000000017941 */ /* 0x000fea0003800000 */
.L_x_82:
        /* <DEDUP_REMOVED lines=12> */
.L_x_85:
[----:B------:R-:W-:Y:S05]  /*4740*/  BSYNC B1 ;  /* 0x0000000000017941 */ /* 0x000fea0003800000 */
.L_x_84:
        /* <DEDUP_REMOVED lines=12> */
.L_x_87:
[----:B------:R-:W-:Y:S05]  /*4810*/  BSYNC B1 ;  /* 0x0000000000017941 */ /* 0x000fea0003800000 */
.L_x_86:
        /* <DEDUP_REMOVED lines=12> */
.L_x_89:
[----:B------:R-:W-:Y:S05]  /*48e0*/  BSYNC B1 ;  /* 0x0000000000017941 */ /* 0x000fea0003800000 */
.L_x_88:
        /* <DEDUP_REMOVED lines=12> */
.L_x_91:
[----:B------:R-:W-:Y:S05]  /*49b0*/  BSYNC B1 ;  /* 0x0000000000017941 */ /* 0x000fea0003800000 */
.L_x_90:
        /* <DEDUP_REMOVED lines=12> */
.L_x_93:
[----:B------:R-:W-:Y:S05]  /*4a80*/  BSYNC B1 ;  /* 0x0000000000017941 */ /* 0x000fea0003800000 */
.L_x_92:
        /* <DEDUP_REMOVED lines=12> */
.L_x_95:
[----:B------:R-:W-:Y:S05]  /*4b50*/  BSYNC B1 ;  /* 0x0000000000017941 */ /* 0x000fea0003800000 */
.L_x_94:
        /* <DEDUP_REMOVED lines=12> */
.L_x_97:
[----:B------:R-:W-:Y:S05]  /*4c20*/  BSYNC B1 ;  /* 0x0000000000017941 */ /* 0x000fea0003800000 */
.L_x_96:
        /* <DEDUP_REMOVED lines=12> */
.L_x_99:
[----:B------:R-:W-:Y:S05]  /*4cf0*/  BSYNC B1 ;  /* 0x0000000000017941 */ /* 0x000fea0003800000 */
.L_x_98:
        /* <DEDUP_REMOVED lines=12> */
.L_x_101:
[----:B------:R-:W-:Y:S05]  /*4dc0*/  BSYNC B1 ;  /* 0x0000000000017941 */ /* 0x000fea0003800000 */
.L_x_100:
        /* <DEDUP_REMOVED lines=12> */
.L_x_103:
[----:B------:R-:W-:Y:S05]  /*4e90*/  BSYNC B1 ;  /* 0x0000000000017941 */ /* 0x000fea0003800000 */
.L_x_102:
        /* <DEDUP_REMOVED lines=12> */
.L_x_105:
[----:B------:R-:W-:Y:S05]  /*4f60*/  BSYNC B1 ;  /* 0x0000000000017941 */ /* 0x000fea0003800000 */
.L_x_104:
        /* <DEDUP_REMOVED lines=12> */
.L_x_107:
[----:B------:R-:W-:Y:S05]  /*5030*/  BSYNC B1 ;  /* 0x0000000000017941 */ /* 0x000fea0003800000 */
.L_x_106:
        /* <DEDUP_REMOVED lines=12> */
.L_x_109:
[----:B------:R-:W-:Y:S05]  /*5100*/  BSYNC B1 ;  /* 0x0000000000017941 */ /* 0x000fea0003800000 */
.L_x_108:
        /* <DEDUP_REMOVED lines=12> */
.L_x_111:
[----:B------:R-:W-:Y:S05]  /*51d0*/  BSYNC B1 ;  /* 0x0000000000017941 */ /* 0x000fea0003800000 */
.L_x_110:
        /* <DEDUP_REMOVED lines=12> */
.L_x_113:
[----:B------:R-:W-:Y:S05]  /*52a0*/  BSYNC B1 ;  /* 0x0000000000017941 */ /* 0x000fea0003800000 */
.L_x_112:
        /* <DEDUP_REMOVED lines=12> */
.L_x_115:
[----:B------:R-:W-:Y:S05]  /*5370*/  BSYNC B1 ;  /* 0x0000000000017941 */ /* 0x000fea0003800000 */
.L_x_114:
        /* <DEDUP_REMOVED lines=12> */
.L_x_117:
[----:B------:R-:W-:Y:S05]  /*5440*/  BSYNC B1 ;  /* 0x0000000000017941 */ /* 0x000fea0003800000 */
.L_x_116:
        /* <DEDUP_REMOVED lines=12> */
.L_x_119:
[----:B------:R-:W-:Y:S05]  /*5510*/  BSYNC B1 ;  /* 0x0000000000017941 */ /* 0x000fea0003800000 */
.L_x_118:
        /* <DEDUP_REMOVED lines=12> */
.L_x_121:
[----:B------:R-:W-:Y:S05]  /*55e0*/  BSYNC B1 ;  /* 0x0000000000017941 */ /* 0x000fea0003800000 */
.L_x_120:
        /* <DEDUP_REMOVED lines=12> */
.L_x_123:
[----:B------:R-:W-:Y:S05]  /*56b0*/  BSYNC B1 ;  /* 0x0000000000017941 */ /* 0x000fea0003800000 */
.L_x_122:
        /* <DEDUP_REMOVED lines=12> */
.L_x_125:
[----:B------:R-:W-:Y:S05]  /*5780*/  BSYNC B1 ;  /* 0x0000000000017941 */ /* 0x000fea0003800000 */
.L_x_124:
        /* <DEDUP_REMOVED lines=12> */
.L_x_127:
[----:B------:R-:W-:Y:S05]  /*5850*/  BSYNC B1 ;  /* 0x0000000000017941 */ /* 0x000fea0003800000 */
.L_x_126:
[----:B-----5:R-:W-:Y:S01]  /*5860*/  LOP3.LUT R26, R26, 0xff, RZ, 0xc0, !PT ;  /* 0x000000ff1a1a7812 */ /* 0x020fe200078ec0ff */
[----:B------:R-:W-:Y:S01]  /*5870*/  BSSY B1, `(.L_x_128) ;  /* 0x000000b000017945 */ /* 0x000fe20003800000 */
[----:B------:R-:W-:Y:S02]  /*5880*/  ISETP.LT.OR P0, PT, R6, 0x5a, !P0 ;  /* 0x0000005a0600780c */ /* 0x000fe40004701670 */
[----:B------:R-:W-:-:S05]  /*5890*/  F2FP.F16.E4M3.UNPACK_B R26, R26 ;  /* 0x0000001aff1a723e */ /* 0x000fca00020006ff */
[----:B------:R-:W-:-:S05]  /*58a0*/  HADD2.F32 R26, -RZ, R26.H0_H0 ;  /* 0x2000001aff1a7230 */ /* 0x000fca0000004100 */
[----:B------:R-:W-:-:S04]  /*58b0*/  FMUL R26, R26, R13 ;  /* 0x0000000d1a1a7220 */ /* 0x000fc80000400000 */
[----:B------:R-:W-:Y:S01]  /*58c0*/  FFMA R26, R23, R12, R26 ;  /* 0x0000000c171a7223 */ /* 0x000fe2000000001a */
[----:B------:R-:W-:-:S04]  /*58d0*/  PRMT R23, RZ, 0x7610, R23 ;  /* 0x00007610ff177816 */ /* 0x000fc80000000017 */
[----:B-1----:R-:W-:-:S05]  /*58e0*/  F2FP.SATFINITE.E4M3.F32.PACK_AB_MERGE_C R27, RZ, R26, RZ ;  /* 0x0000001aff1b723e */ /* 0x002fca00048070ff */
[----:B------:R1:W-:Y:S01]  /*58f0*/  @!P4 STG.E.U8 desc[UR18][R16.64+0x58], R27 ;  /* 0x0000581b1000c986 */ /* 0x0003e2000c101112 */
[----:B------:R-:W-:Y:S05]  /*5900*/  @P0 BRA `(.L_x_129) ;  /* 0x0000000000040947 */ /* 0x000fea0003800000 */
[----:B------:R0:W5:Y:S02]  /*5910*/  LDG.E.U8 R23, desc[UR18][R4.64+0x59] ;  /* 0x0000591204177981 */ /* 0x000164000c1e1100 */
.L_x_129:
[----:B------:R-:W-:Y:S05]  /*5920*/  BSYNC B1 ;  /* 0x0000000000017941 */ /* 0x000fea0003800000 */
.L_x_128:
[----:B-----5:R-:W-:Y:S01]  /*5930*/  LOP3.LUT R23, R23, 0xff, RZ, 0xc0, !PT ;  /* 0x000000ff17177812 */ /* 0x020fe200078ec0ff */
[----:B------:R-:W-:Y:S01]  /*5940*/  BSSY B1, `(.L_x_130) ;  /* 0x000000b000017945 */ /* 0x000fe20003800000 */
[----:B------:R-:W-:Y:S02]  /*5950*/  ISETP.LT.OR P3, PT, R6, 0x59, !P1 ;  /* 0x000000590600780c */ /* 0x000fe40004f61670 */
[----:B------:R-:W-:-:S05]  /*5960*/  F2FP.F16.E4M3.UNPACK_B R23, R23 ;  /* 0x00000017ff17723e */ /* 0x000fca00020006ff */
[----:B0-2---:R-:W-:-:S05]  /*5970*/  HADD2.F32 R4, -RZ, R23.H0_H0 ;  /* 0x20000017ff047230 */ /* 0x005fca0000004100 */
[----:B------:R-:W-:Y:S01]  /*5980*/  FMUL R5, R4, R13 ;  /* 0x0000000d04057220 */ /* 0x000fe20000400000 */
[----:B------:R-:W-:-:S03]  /*5990*/  PRMT R4, RZ, 0x7610, R4 ;  /* 0x00007610ff047816 */ /* 0x000fc60000000004 */
[----:B------:R-:W-:-:S05]  /*59a0*/  FFMA R5, R22, R12, R5 ;  /* 0x0000000c16057223 */ /* 0x000fca0000000005 */
[----:B------:R-:W-:-:S05]  /*59b0*/  F2FP.SATFINITE.E4M3.F32.PACK_AB_MERGE_C R5, RZ, R5, RZ ;  /* 0x00000005ff05723e */ /* 0x000fca00048070ff */
[----:B------:R0:W-:Y:S01]  /*59c0*/  @!P0 STG.E.U8 desc[UR18][R16.64+0x59], R5 ;  /* 0x0000590510008986 */ /* 0x0001e2000c101112 */
[----:B------:R-:W-:Y:S05]  /*59d0*/  @P3 BRA `(.L_x_131) ;  /* 0x0000000000043947 */ /* 0x000fea0003800000 */
[----:B------:R2:W5:Y:S02]  /*59e0*/  LDG.E.U8 R4, desc[UR18][R24.64+0x58] ;  /* 0x0000581218047981 */ /* 0x000564000c1e1100 */
.L_x_131:
[----:B------:R-:W-:Y:S05]  /*59f0*/  BSYNC B1 ;  /* 0x0000000000017941 */ /* 0x000fea0003800000 */
.L_x_130:
[----:B-----5:R-:W-:Y:S01]  /*5a00*/  LOP3.LUT R4, R4, 0xff, RZ, 0xc0, !PT ;  /* 0x000000ff04047812 */ /* 0x020fe200078ec0ff */
[----:B------:R-:W-:Y:S01]  /*5a10*/  BSSY B1, `(.L_x_132) ;  /* 0x000000b000017945 */ /* 0x000fe20003800000 */
[----:B------:R-:W-:Y:S02]  /*5a20*/  ISETP.LT.OR P1, PT, R6, 0x5a, !P1 ;  /* 0x0000005a0600780c */ /* 0x000fe40004f21670 */
[----:B------:R-:W-:-:S05]  /*5a30*/  F2FP.F16.E4M3.UNPACK_B R4, R4 ;  /* 0x00000004ff04723e */ /* 0x000fca00020006ff */
[----:B------:R-:W-:-:S05]  /*5a40*/  HADD2.F32 R4, -RZ, R4.H0_H0 ;  /* 0x20000004ff047230 */ /* 0x000fca0000004100 */
[----:B------:R-:W-:-:S04]  /*5a50*/  FMUL R4, R4, R13 ;  /* 0x0000000d04047220 */ /* 0x000fc80000400000 */
[----:B------:R-:W-:-:S05]  /*5a60*/  FFMA R4, R21, R12, R4 ;  /* 0x0000000c15047223 */ /* 0x000fca0000000004 */
[----:B0-----:R-:W-:Y:S02]  /*5a70*/  F2FP.SATFINITE.E4M3.F32.PACK_AB_MERGE_C R5, RZ, R4, RZ ;  /* 0x00000004ff05723e */ /* 0x001fe400048070ff */
[----:B------:R-:W-:-:S03]  /*5a80*/  PRMT R4, RZ, 0x7610, R4 ;  /* 0x00007610ff047816 */ /* 0x000fc60000000004 */
[----:B------:R0:W-:Y:S01]  /*5a90*/  @!P3 STG.E.U8 desc[UR18][R14.64+0x58], R5 ;  /* 0x000058050e00b986 */ /* 0x0001e2000c101112 */
[----:B------:R-:W-:Y:S05]  /*5aa0*/  @P1 BRA `(.L_x_133) ;  /* 0x0000000000041947 */ /* 0x000fea0003800000 */
[----:B------:R0:W5:Y:S02]  /*5ab0*/  LDG.E.U8 R4, desc[UR18][R24.64+0x59] ;  /* 0x0000591218047981 */ /* 0x000164000c1e1100 */
.L_x_133:
[----:B------:R-:W-:Y:S05]  /*5ac0*/  BSYNC B1 ;  /* 0x0000000000017941 */ /* 0x000fea0003800000 */
.L_x_132:
[----:B------:R-:W-:Y:S05]  /*5ad0*/  @P1 BRA `(.L_x_134) ;  /* 0x0000000c00281947 */ /* 0x000fea0003800000 */
[----:B-----5:R-:W-:-:S04]  /*5ae0*/  LOP3.LUT R4, R4, 0xff, RZ, 0xc0, !PT ;  /* 0x000000ff04047812 */ /* 0x020fc800078ec0ff */
[----:B------:R-:W-:-:S05]  /*5af0*/  F2FP.F16.E4M3.UNPACK_B R4, R4 ;  /* 0x00000004ff04723e */ /* 0x000fca00020006ff */
[----:B------:R-:W-:-:S05]  /*5b00*/  HADD2.F32 R4, -RZ, R4.H0_H0 ;  /* 0x20000004ff047230 */ /* 0x000fca0000004100 */
[----:B0-----:R-:W-:-:S04]  /*5b10*/  FMUL R5, R4, R13 ;  /* 0x0000000d04057220 */ /* 0x001fc80000400000 */
[----:B------:R-:W-:-:S05]  /*5b20*/  FFMA R5, R20, R12, R5 ;  /* 0x0000000c14057223 */ /* 0x000fca0000000005 */
[----:B------:R-:W-:-:S05]  /*5b30*/  F2FP.SATFINITE.E4M3.F32.PACK_AB_MERGE_C R5, RZ, R5, RZ ;  /* 0x00000005ff05723e */ /* 0x000fca00048070ff */
[----:B------:R0:W-:Y:S01]  /*5b40*/  STG.E.U8 desc[UR18][R14.64+0x59], R5 ;  /* 0x000059050e007986 */ /* 0x0001e2000c101112 */
[----:B------:R-:W-:Y:S05]  /*5b50*/  BRA `(.L_x_134) ;  /* 0x0000000c00087947 */ /* 0x000fea0003800000 */
.L_x_37:
[----:B------:R-:W-:Y:S01]  /*5b60*/  ISETP.GE.AND P1, PT, R30, 0x1, PT ;  /* 0x000000011e00780c */ /* 0x000fe20003f26270 */
[-C--:B------:R-:W-:Y:S01]  /*5b70*/  FMUL R115, R115, R12.reuse ;  /* 0x0000000c73737220 */ /* 0x080fe20000400000 */
[-C--:B------:R-:W-:Y:S01]  /*5b80*/  FMUL R114, R114, R12.reuse ;  /* 0x0000000c72727220 */ /* 0x080fe20000400000 */
[----:B------:R-:W-:Y:S01]  /*5b90*/  ISETP.GE.AND P0, PT, R30, 0x9, PT ;  /* 0x000000091e00780c */ /* 0x000fe20003f06270 */
[-C--:B------:R-:W-:Y:S01]  /*5ba0*/  FMUL R113, R113, R12.reuse ;  /* 0x0000000c71717220 */ /* 0x080fe20000400000 */
[----:B------:R-:W-:Y:S01]  /*5bb0*/  ISETP.LT.OR P4, PT, R6, 0x1, !P1 ;  /* 0x000000010600780c */ /* 0x000fe20004f81670 */
[-C--:B------:R-:W-:Y:S01]  /*5bc0*/  FMUL R112, R112, R12.reuse ;  /* 0x0000000c70707220 */ /* 0x080fe20000400000 */
[----:B------:R-:W-:Y:S01]  /*5bd0*/  ISETP.LT.OR P5, PT, R6, 0x2, !P1 ;  /* 0x000000020600780c */ /* 0x000fe20004fa1670 */
[-C--:B------:R-:W-:Y:S01]  /*5be0*/  FMUL R111, R111, R12.reuse ;  /* 0x0000000c6f6f7220 */ /* 0x080fe20000400000 */
[----:B------:R-:W-:Y:S01]  /*5bf0*/  F2FP.SATFINITE.E4M3.F32.PACK_AB_MERGE_C R115, RZ, R115, RZ ;  /* 0x00000073ff73723e */ /* 0x000fe200048070ff */
[----:B------:R-:W-:Y:S01]  /*5c00*/  FMUL R110, R110, R12 ;  /* 0x0000000c6e6e7220 */ /* 0x000fe20000400000 */
[----:B------:R-:W-:Y:S01]  /*5c10*/  F2FP.SATFINITE.E4M3.F32.PACK_AB_MERGE_C R5, RZ, R114, RZ ;  /* 0x00000072ff05723e */ /* 0x000fe200048070ff */
[-C--:B------:R-:W-:Y:S01]  /*5c20*/  FMUL R109, R109, R12.reuse ;  /* 0x0000000c6d6d7220 */ /* 0x080fe20000400000 */
[----:B------:R-:W-:Y:S01]  /*5c30*/  ISETP.LT.OR P3, PT, R6, 0x1, !P0 ;  /* 0x000000010600780c */ /* 0x000fe20004761670 */
[-C--:B------:R-:W-:Y:S01]  /*5c40*/  FMUL R108, R108, R12.reuse ;  /* 0x0000000c6c6c7220 */ /* 0x080fe20000400000 */
[C---:B------:R-:W-:Y:S01]  /*5c50*/  ISETP.LT.OR P6, PT, R6.reuse, 0xa, !P1 ;  /* 0x0000000a0600780c */ /* 0x040fe20004fc1670 */
[-C--:B------:R-:W-:Y:S01]  /*5c60*/  FMUL R107, R107, R12.reuse ;  /* 0x0000000c6b6b7220 */ /* 0x080fe20000400000 */
[----:B------:R-:W-:Y:S01]  /*5c70*/  F2FP.SATFINITE.E4M3.F32.PACK_AB_MERGE_C R113, RZ, R113, RZ ;  /* 0x00000071ff71723e */ /* 0x000fe200048070ff */
[----:B------:R-:W-:Y:S01]  /*5c80*/  @!P4 STG.E.U8 desc[UR18][R16.64], R115 ;  /* 0x000000731000c986 */ /* 0x000fe2000c101112 */
[----:B------:R-:W-:Y:S01]  /*5c90*/  ISETP.LT.OR P4, PT, R6, 0x2, !P0 ;  /* 0x000000020600780c */ /* 0x000fe20004781670 */
[----:B------:R-:W-:Y:S01]  /*5ca0*/  FMUL R106, R106, R12 ;  /* 0x0000000c6a6a7220 */ /* 0x000fe20000400000 */
[----:B------:R-:W-:Y:S01]  /*5cb0*/  F2FP.SATFINITE.E4M3.F32.PACK_AB_MERGE_C R25, RZ, R112, RZ ;  /* 0x00000070ff19723e */ /* 0x000fe200048070ff */
[----:B------:R0:W-:Y:S01]  /*5cc0*/  @!P5 STG.E.U8 desc[UR18][R16.64+0x1], R5 ;  /* 0x000001051000d986 */ /* 0x0001e2000c101112 */
[C---:B------:R-:W-:Y:S01]  /*5cd0*/  ISETP.LT.OR P5, PT, R6.reuse, 0x9, !P1 ;  /* 0x000000090600780c */ /* 0x040fe20004fa1670 */
[-C--:B------:R-:W-:Y:S01]  /*5ce0*/  FMUL R105, R105, R12.reuse ;  /* 0x0000000c69697220 */ /* 0x080fe20000400000 */
[----:B------:R-:W-:Y:S01]  /*5cf0*/  F2FP.SATFINITE.E4M3.F32.PACK_AB_MERGE_C R111, RZ, R111, RZ ;  /* 0x0000006fff6f723e */ /* 0x000fe200048070ff */
[----:B------:R-:W-:Y:S01]  /*5d00*/  @!P3 STG.E.U8 desc[UR18][R14.64], R113 ;  /* 0x000000710e00b986 */ /* 0x000fe2000c101112 */
[----:B------:R-:W-:Y:S01]  /*5d10*/  ISETP.LT.OR P3, PT, R6, 0x9, !P0 ;  /* 0x000000090600780c */ /* 0x000fe20004761670 */
[-C--:B------:R-:W-:Y:S01]  /*5d20*/  FMUL R104, R104, R12.reuse ;  /* 0x0000000c68687220 */ /* 0x080fe20000400000 */
[----:B------:R-:W-:Y:S01]  /*5d30*/  F2FP.SATFINITE.E4M3.F32.PACK_AB_MERGE_C R109, RZ, R109, RZ ;  /* 0x0000006dff6d723e */ /* 0x000fe200048070ff */
[-C--:B------:R-:W-:Y:S01]  /*5d40*/  FMUL R103, R103, R12.reuse ;  /* 0x0000000c67677220 */ /* 0x080fe20000400000 */
[----:B------:R-:W-:Y:S01]  /*5d50*/  F2FP.SATFINITE.E4M3.F32.PACK_AB_MERGE_C R107, RZ, R107, RZ ;  /* 0x0000006bff6b723e */ /* 0x000fe200048070ff */
[----:B------:R1:W-:Y:S01]  /*5d60*/  @!P4 STG.E.U8 desc[UR18][R14.64+0x1], R25 ;  /* 0x000001190e00c986 */ /* 0x0003e2000c101112 */
[----:B------:R-:W-:Y:S01]  /*5d70*/  ISETP.LT.OR P4, PT, R6, 0xa, !P0 ;  /* 0x0000000a0600780c */ /* 0x000fe20004781670 */
[----:B------:R-:W-:Y:S01]  /*5d80*/  FMUL R102, R102, R12 ;  /* 0x0000000c66667220 */ /* 0x000fe20000400000 */
[----:B0-----:R-:W-:Y:S01]  /*5d90*/  F2FP.SATFINITE.E4M3.F32.PACK_AB_MERGE_C R5, RZ, R110, RZ ;  /* 0x0000006eff05723e */ /* 0x001fe200048070ff */
[----:B------:R-:W-:Y:S01]  /*5da0*/  @!P5 STG.E.U8 desc[UR18][R16.64+0x8], R111 ;  /* 0x0000086f1000d986 */ /* 0x000fe2000c101112 */
[C---:B------:R-:W-:Y:S01]  /*5db0*/  ISETP.LT.OR P5, PT, R6.reuse, 0x11, !P1 ;  /* 0x000000110600780c */ /* 0x040fe20004fa1670 */
[-C--:B------:R-:W-:Y:S01]  /*5dc0*/  FMUL R101, R101, R12.reuse ;  /* 0x0000000c65657220 */ /* 0x080fe20000400000 */
[----:B------:R-:W-:Y:S01]  /*5dd0*/  F2FP.SATFINITE.E4M3.F32.PACK_AB_MERGE_C R105, RZ, R105, RZ ;  /* 0x00000069ff69723e */ /* 0x000fe200048070ff */
[----:B------:R0:W-:Y:S01]  /*5de0*/  @!P6 STG.E.U8 desc[UR18][R16.64+0x9], R5 ;  /* 0x000009051000e986 */ /* 0x0001e2000c101112 */
[----:B------:R-:W-:Y:S01]  /*5df0*/  ISETP.LT.OR P6, PT, R6, 0x12, !P1 ;  /* 0x000000120600780c */ /* 0x000fe20004fc1670 */
[----:B------:R-:W-:Y:S01]  /*5e00*/  FMUL R100, R100, R12 ;  /* 0x0000000c64647220 */ /* 0x000fe20000400000 */
[----:B------:R-:W-:Y:S01]  /*5e10*/  F2FP.SATFINITE.E4M3.F32.PACK_AB_MERGE_C R103, RZ, R103, RZ ;  /* 0x00000067ff67723e */ /* 0x000fe200048070ff */
[----:B------:R-:W-:Y:S01]  /*5e20*/  @!P3 STG.E.U8 desc[UR18][R14.64+0x8], R109 ;  /* 0x0000086d0e00b986 */ /* 0x000fe2000c101112 */
[----:B-1----:R-:W-:Y:S01]  /*5e30*/  F2FP.SATFINITE.E4M3.F32.PACK_AB_MERGE_C R25, RZ, R108, RZ ;  /* 0x0000006cff19723e */ /* 0x002fe200048070ff */
[-C--:B------:R-:W-:Y:S01]  /*5e40*/  FMUL R99, R99, R12.reuse ;  /* 0x0000000c63637220 */ /* 0x080fe20000400000 */
[----:B------:R-:W-:Y:S01]  /*5e50*/  ISETP.LT.OR P3, PT, R6, 0x11, !P0 ;  /* 0x000000110600780c */ /* 0x000fe20004761670 */
[-C--:B------:R-:W-:Y:S01]  /*5e60*/  FMUL R98, R98, R12.reuse ;  /* 0x0000000c62627220 */ /* 0x080fe20000400000 */
[----:B------:R-:W-:Y:S01]  /*5e70*/  F2FP.SATFINITE.E4M3.F32.PACK_AB_MERGE_C R101, RZ, R101, RZ ;  /* 0x00000065ff65723e */ /* 0x000fe200048070ff */
[----:B------:R1:W-:Y:S01]  /*5e80*/  @!P4 STG.E.U8 desc[UR18][R14.64+0x9], R25 ;  /* 0x000009190e00c986 */ /* 0x0003e2000c101112 */
[C---:B------:R-:W-:Y:S01]  /*5e90*/  ISETP.LT.OR P4, PT, R6.reuse, 0x12, !P0 ;  /* 0x000000120600780c */ /* 0x040fe20004781670 */
[----:B------:R-:W-:Y:S01]  /*5ea0*/  FMUL R97, R97, R12 ;  /* 0x0000000c61617220 */ /* 0x000fe20000400000 */
[----:B0-----:R-:W-:Y:S01]  /*5eb0*/  F2FP.SATFINITE.E4M3.F32.PACK_AB_MERGE_C R5, RZ, R106, RZ ;  /* 0x0000006aff05723e */ /* 0x001fe200048070ff */
[----:B------:R-:W-:Y:S01]  /*5ec0*/  @!P5 STG.E.U8 desc[UR18][R16.64+0x10], R107 ;  /* 0x0000106b1000d986 */ /* 0x000fe2000c101112 */
[----:B------:R-:W-:Y:S01]  /*5ed0*/  ISETP.LT.OR P5, PT, R6, 0x19, !P1 ;  /* 0x000000190600780c */ /* 0x000fe20004fa1670 */
[-C--:B------:R-:W-:Y:S01]  /*5ee0*/  FMUL R96, R96, R12.reuse ;  /* 0x0000000c60607220 */ /* 0x080fe20000400000 */
[----:B------:R-:W-:Y:S01]  /*5ef0*/  F2FP.SATFINITE.E4M3.F32.PACK_AB_MERGE_C R99, RZ, R99, RZ ;  /* 0x00000063ff63723e */ /* 0x000fe200048070ff */
[----:B------:R0:W-:Y:S01]  /*5f00*/  @!P6 STG.E.U8 desc[UR18][R16.64+0x11], R5 ;  /* 0x000011051000e986 */ /* 0x0001e2000c101112 */
[----:B------:R-:W-:Y:S01]  /*5f10*/  ISETP.LT.OR P6, PT, R6, 0x1a, !P1 ;  /* 0x0000001a0600780c */ /* 0x000fe20004fc1670 */
[-C--:B------:R-:W-:Y:S01]  /*5f20*/  FMUL R95, R95, R12.reuse ;  /* 0x0000000c5f5f7220 */ /* 0x080fe20000400000 */
[----:B------:R-:W-:Y:S01]  /*5f30*/  FMUL R94, R94, R12 ;  /* 0x0000000c5e5e7220 */ /* 0x000fe20000400000 */
[----:B-1----:R-:W-:Y:S01]  /*5f40*/  F2FP.SATFINITE.E4M3.F32.PACK_AB_MERGE_C R25, RZ, R104, RZ ;  /* 0x00000068ff19723e */ /* 0x002fe200048070ff */
[----:B------:R-:W-:Y:S01]  /*5f50*/  @!P3 STG.E.U8 desc[UR18][R14.64+0x10], R105 ;  /* 0x000010690e00b986 */ /* 0x000fe2000c101112 */
[C---:B------:R-:W-:Y:S01]  /*5f60*/  ISETP.LT.OR P3, PT, R6.reuse, 0x19, !P0 ;  /* 0x000000190600780c */ /* 0x040fe20004761670 */
        /* <DEDUP_REMOVED lines=37> */
[-C--:B------:R-:W-:Y:S01]  /*61c0*/  FMUL R82, R82, R12.reuse ;  /* 0x0000000c52527220 */ /* 0x080fe20000400000 */
        /* <DEDUP_REMOVED lines=43> */
[-C--:B------:R-:W-:Y:S01]  /*6480*/  FMUL R21, R21, R12.reuse ;  /* 0x0000000c15157220 */ /* 0x080fe20000400000 */
[----:B------:R0:W-:Y:S01]  /*6490*/  @!P6 STG.E.U8 desc[UR18][R16.64+0x39], R5 ;  /* 0x000039051000e986 */ /* 0x0001e2000c101112 */
[----:B------:R-:W-:Y:S01]  /*64a0*/  ISETP.LT.OR P6, PT, R6, 0x42, !P1 ;  /* 0x000000420600780c */ /* 0x000fe20004fc1670 */
[----:B------:R-:W-:Y:S01]  /*64b0*/  FMUL R20, R20, R12 ;  /* 0x0000000c14147220 */ /* 0x000fe20000400000 */
[----:B------:R-:W-:Y:S01]  /*64c0*/  F2FP.SATFINITE.E4M3.F32.PACK_AB_MERGE_C R73, RZ, R73, RZ ;  /* 0x00000049ff49723e */ /* 0x000fe200048070ff */
[----:B------:R-:W-:Y:S01]  /*64d0*/  @!P3 STG.E.U8 desc[UR18][R14.64+0x38], R85 ;  /* 0x000038550e00b986 */ /* 0x000fe2000c101112 */
[----:B-1----:R-:W-:-:S02]  /*64e0*/  F2FP.SATFINITE.E4M3.F32.PACK_AB_MERGE_C R25, RZ, R84, RZ ;  /* 0x00000054ff19723e */ /* 0x002fc400048070ff */
[C---:B------:R-:W-:Y:S02]  /*64f0*/  ISETP.LT.OR P3, PT, R6.reuse, 0x41, !P0 ;  /* 0x000000410600780c */ /* 0x040fe40004761670 */
[----:B------:R-:W-:Y:S01]  /*6500*/  F2FP.SATFINITE.E4M3.F32.PACK_AB_MERGE_C R23, RZ, R23, RZ ;  /* 0x00000017ff17723e */ /* 0x000fe200048070ff */
[----:B------:R1:W-:Y:S01]  /*6510*/  @!P4 STG.E.U8 desc[UR18][R14.64+0x39], R25 ;  /* 0x000039190e00c986 */ /* 0x0003e2000c101112 */
[C---:B------:R-:W-:Y:S02]  /*6520*/  ISETP.LT.OR P4, PT, R6.reuse, 0x42, !P0 ;  /* 0x000000420600780c */ /* 0x040fe40004781670 */
[----:B0-----:R-:W-:Y:S01]  /*6530*/  F2FP.SATFINITE.E4M3.F32.PACK_AB_MERGE_C R5, RZ, R82, RZ ;  /* 0x00000052ff05723e */ /* 0x001fe200048070ff */
[----:B------:R-:W-:Y:S01]  /*6540*/  @!P5 STG.E.U8 desc[UR18][R16.64+0x40], R83 ;  /* 0x000040531000d986 */ /* 0x000fe2000c101112 */
[C---:B------:R-:W-:Y:S02]  /*6550*/  ISETP.LT.OR P5, PT, R6.reuse, 0x49, !P1 ;  /* 0x000000490600780c */ /* 0x040fe40004fa1670 */
[----:B------:R-:W-:Y:S01]  /*6560*/  F2FP.SATFINITE.E4M3.F32.PACK_AB_MERGE_C R21, RZ, R21, RZ ;  /* 0x00000015ff15723e */ /* 0x000fe200048070ff */
[----:B------:R0:W-:Y:S01]  /*6570*/  @!P6 STG.E.U8 desc[UR18][R16.64+0x41], R5 ;  /* 0x000041051000e986 */ /* 0x0001e2000c101112 */
[----:B------:R-:W-:-:S02]  /*6580*/  ISETP.LT.OR P6, PT, R6, 0x4a, !P1 ;  /* 0x0000004a0600780c */ /* 0x000fc40004fc1670 */
[----:B------:R-:W-:Y:S01]  /*6590*/  F2FP.SATFINITE.E4M3.F32.PACK_AB_MERGE_C R27, RZ, R20, RZ ;  /* 0x00000014ff1b723e */ /* 0x000fe200048070ff */
[----:B------:R-:W-:Y:S01]  /*65a0*/  @!P3 STG.E.U8 desc[UR18][R14.64+0x40], R81 ;  /* 0x000040510e00b986 */ /* 0x000fe2000c101112 */
[----:B-1----:R-:W-:Y:S02]  /*65b0*/  F2FP.SATFINITE.E4M3.F32.PACK_AB_MERGE_C R25, RZ, R80, RZ ;  /* 0x00000050ff19723e */ /* 0x002fe400048070ff */
[----:B------:R-:W-:-:S03]  /*65c0*/  ISETP.LT.OR P3, PT, R6, 0x49, !P0 ;  /* 0x000000490600780c */ /* 0x000fc60004761670 */
[----:B------:R1:W-:Y:S01]  /*65d0*/  @!P4 STG.E.U8 desc[UR18][R14.64+0x41], R25 ;  /* 0x000041190e00c986 */ /* 0x0003e2000c101112 */
[C---:B------:R-:W-:Y:S02]  /*65e0*/  ISETP.LT.OR P4, PT, R6.reuse, 0x4a, !P0 ;  /* 0x0000004a0600780c */ /* 0x040fe40004781670 */
[----:B0-----:R-:W-:Y:S01]  /*65f0*/  F2FP.SATFINITE.E4M3.F32.PACK_AB_MERGE_C R5, RZ, R78, RZ ;  /* 0x0000004eff05723e */ /* 0x001fe200048070ff */
[----:B------:R-:W-:Y:S01]  /*6600*/  @!P5 STG.E.U8 desc[UR18][R16.64+0x48], R79 ;  /* 0x0000484f1000d986 */ /* 0x000fe2000c101112 */
[----:B------:R-:W-:-:S03]  /*6610*/  ISETP.LT.OR P5, PT, R6, 0x51, !P1 ;  /* 0x000000510600780c */ /* 0x000fc60004fa1670 */
[----:B------:R0:W-:Y:S01]  /*6620*/  @!P6 STG.E.U8 desc[UR18][R16.64+0x49], R5 ;  /* 0x000049051000e986 */ /* 0x0001e2000c101112 */
[C---:B------:R-:W-:Y:S02]  /*6630*/  ISETP.LT.OR P6, PT, R6.reuse, 0x52, !P1 ;  /* 0x000000520600780c */ /* 0x040fe40004fc1670 */
[----:B-1----:R-:W-:Y:S01]  /*6640*/  F2FP.SATFINITE.E4M3.F32.PACK_AB_MERGE_C R25, RZ, R76, RZ ;  /* 0x0000004cff19723e */ /* 0x002fe200048070ff */
[----:B------:R-:W-:Y:S01]  /*6650*/  @!P3 STG.E.U8 desc[UR18][R14.64+0x48], R77 ;  /* 0x0000484d0e00b986 */ /* 0x000fe2000c101112 */
[----:B------:R-:W-:-:S03]  /*6660*/  ISETP.LT.OR P3, PT, R6, 0x51, !P0 ;  /* 0x000000510600780c */ /* 0x000fc60004761670 */
[----:B------:R1:W-:Y:S01]  /*6670*/  @!P4 STG.E.U8 desc[UR18][R14.64+0x49], R25 ;  /* 0x000049190e00c986 */ /* 0x0003e2000c101112 */
[C---:B------:R-:W-:Y:S02]  /*6680*/  ISETP.LT.OR P4, PT, R6.reuse, 0x59, !P1 ;  /* 0x000000590600780c */ /* 0x040fe40004f81670 */
[----:B0-----:R-:W-:Y:S01]  /*6690*/  F2FP.SATFINITE.E4M3.F32.PACK_AB_MERGE_C R5, RZ, R74, RZ ;  /* 0x0000004aff05723e */ /* 0x001fe200048070ff */
[----:B------:R-:W-:Y:S01]  /*66a0*/  @!P5 STG.E.U8 desc[UR18][R16.64+0x50], R75 ;  /* 0x0000504b1000d986 */ /* 0x000fe2000c101112 */
[C---:B------:R-:W-:Y:S02]  /*66b0*/  ISETP.LT.OR P5, PT, R6.reuse, 0x52, !P0 ;  /* 0x000000520600780c */ /* 0x040fe400047a1670 */
[C---:B------:R-:W-:Y:S01]  /*66c0*/  ISETP.LT.OR P1, PT, R6.reuse, 0x5a, !P1 ;  /* 0x0000005a0600780c */ /* 0x040fe20004f21670 */
[----:B------:R0:W-:Y:S01]  /*66d0*/  @!P6 STG.E.U8 desc[UR18][R16.64+0x51], R5 ;  /* 0x000051051000e986 */ /* 0x0001e2000c101112 */
[C---:B------:R-:W-:Y:S02]  /*66e0*/  ISETP.LT.OR P6, PT, R6.reuse, 0x59, !P0 ;  /* 0x000000590600780c */ /* 0x040fe400047c1670 */
[----:B------:R-:W-:Y:S01]  /*66f0*/  ISETP.LT.OR P0, PT, R6, 0x5a, !P0 ;  /* 0x0000005a0600780c */ /* 0x000fe20004701670 */
[----:B------:R2:W-:Y:S01]  /*6700*/  @!P3 STG.E.U8 desc[UR18][R14.64+0x50], R73 ;  /* 0x000050490e00b986 */ /* 0x0005e2000c101112 */
[----:B-1----:R-:W-:-:S02]  /*6710*/  F2FP.SATFINITE.E4M3.F32.PACK_AB_MERGE_C R25, RZ, R22, RZ ;  /* 0x00000016ff19723e */ /* 0x002fc400048070ff */
[----:B0-----:R-:W-:-:S05]  /*6720*/  F2FP.SATFINITE.E4M3.F32.PACK_AB_MERGE_C R5, RZ, R72, RZ ;  /* 0x00000048ff05723e */ /* 0x001fca00048070ff */
[----:B------:R2:W-:Y:S04]  /*6730*/  @!P5 STG.E.U8 desc[UR18][R14.64+0x51], R5 ;  /* 0x000051050e00d986 */ /* 0x0005e8000c101112 */
[----:B------:R2:W-:Y:S04]  /*6740*/  @!P4 STG.E.U8 desc[UR18][R16.64+0x58], R23 ;  /* 0x000058171000c986 */ /* 0x0005e8000c101112 */
[----:B------:R2:W-:Y:S04]  /*6750*/  @!P1 STG.E.U8 desc[UR18][R16.64+0x59], R25 ;  /* 0x0000591910009986 */ /* 0x0005e8000c101112 */
[----:B------:R2:W-:Y:S04]  /*6760*/  @!P6 STG.E.U8 desc[UR18][R14.64+0x58], R21 ;  /* 0x000058150e00e986 */ /* 0x0005e8000c101112 */
[----:B------:R2:W-:Y:S02]  /*6770*/  @!P0 STG.E.U8 desc[UR18][R14.64+0x59], R27 ;  /* 0x0000591b0e008986 */ /* 0x0005e4000c101112 */
.L_x_134:
[----:B------:R-:W-:Y:S05]  /*6780*/  BSYNC B0 ;  /* 0x0000000000007941 */ /* 0x000fea0003800000 */
.L_x_36:
[C---:B------:R-:W-:Y:S01]  /*6790*/  LEA R2, P0, R8.reuse, R2, 0x1 ;  /* 0x0000000208027211 */ /* 0x040fe200078008ff */
[----:B------:R-:W-:Y:S01]  /*67a0*/  ULDC.64 UR6, c[0x0][0x650] ;  /* 0x0001940000067ab9 */ /* 0x000fe20000000a00 */
[----:B-----5:R-:W-:Y:S01]  /*67b0*/  IMAD.U32 R4, RZ, RZ, UR16 ;  /* 0x00000010ff047e24 */ /* 0x020fe2000f8e00ff */
[----:B0-2---:R-:W-:Y:S01]  /*67c0*/  PRMT R14, RZ, 0x7610, R14 ;  /* 0x00007610ff0e7816 */ /* 0x005fe2000000000e */
[----:B------:R-:W-:Y:S01]  /*67d0*/  IMAD.MOV.U32 R6, RZ, RZ, -0x1 ;  /* 0xffffffffff067424 */ /* 0x000fe200078e00ff */
[----:B------:R-:W-:Y:S01]  /*67e0*/  LEA.HI.X R3, R8, R3, R0, 0x1, P0 ;  /* 0x0000000308037211 */ /* 0x000fe200000f0c00 */
[----:B------:R0:W-:Y:S01]  /*67f0*/  SYNCS.ARRIVE.TRANS64.A1T0 RZ, [R4+UR22], RZ ;  /* 0x000000ff04ff79a7 */ /* 0x0001e20008100016 */
[----:B------:R-:W-:Y:S01]  /*6800*/  ISETP.GE.U32.AND P0, PT, R2, UR6, PT ;  /* 0x0000000602007c0c */ /* 0x000fe2000bf06070 */
[----:B------:R-:W-:-:S03]  /*6810*/  IMAD.MOV.U32 R5, RZ, RZ, -0x1 ;  /* 0xffffffffff057424 */ /* 0x000fc600078e00ff */
[----:B------:R-:W-:Y:S01]  /*6820*/  ISETP.GE.U32.AND.EX P0, PT, R3, UR7, PT, P0 ;  /* 0x0000000703007c0c */ /* 0x000fe2000bf06100 */
[----:B0-----:R-:W-:-:S12]  /*6830*/  IMAD.MOV.U32 R4, RZ, RZ, -0x1 ;  /* 0xffffffffff047424 */ /* 0x001fd800078e00ff */
[----:B------:R-:W-:Y:S05]  /*6840*/  @P0 BRA `(.L_x_135) ;  /* 0x0000000400600947 */ /* 0x000fea0003800000 */
[----:B------:R-:W0:Y:S01]  /*6850*/  S2R R26, SR_CTAID.X ;  /* 0x00000000001a7919 */ /* 0x000e220000002500 */
[----:B------:R-:W2:Y:S01]  /*6860*/  LDC.64 R20, c[0x0][0x628] ;  /* 0x00018a00ff147b82 */ /* 0x000ea20000000a00 */
[----:B------:R-:W-:Y:S01]  /*6870*/  ULDC UR6, c[0x0][0x150] ;  /* 0x0000540000067ab9 */ /* 0x000fe20000000800 */
[----:B-1----:R-:W-:Y:S01]  /*6880*/  IMAD.MOV.U32 R16, RZ, RZ, R2 ;  /* 0x000000ffff107224 */ /* 0x002fe200078e0002 */
[----:B------:R-:W1:Y:S01]  /*6890*/  S2R R28, SR_CTAID.Y ;  /* 0x00000000001c7919 */ /* 0x000e620000002600 */
[----:B------:R-:W-:-:S04]  /*68a0*/  IMAD.MOV.U32 R17, RZ, RZ, R3 ;  /* 0x000000ffff117224 */ /* 0x000fc800078e0003 */
[----:B------:R-:W1:Y:S08]  /*68b0*/  LDC R29, c[0x0][0x144] ;  /* 0x00005100ff1d7b82 */ /* 0x000e700000000800 */
[----:B------:R-:W1:Y:S08]  /*68c0*/  LDC R6, c[0x0][0x630] ;  /* 0x00018c00ff067b82 */ /* 0x000e700000000800 */
[----:B---34-:R-:W3:Y:S01]  /*68d0*/  LDC.64 R24, c[0x0][0x620] ;  /* 0x00018800ff187b82 */ /* 0x018ee20000000a00 */
[----:B--2---:R-:W-:-:S04]  /*68e0*/  ISETP.NE.U32.AND P0, PT, R20, RZ, PT ;  /* 0x000000ff1400720c */ /* 0x004fc80003f05070 */
[----:B------:R-:W-:Y:S02]  /*68f0*/  ISETP.NE.AND.EX P0, PT, R21, RZ, PT, P0 ;  /* 0x000000ff1500720c */ /* 0x000fe40003f05300 */
[----:B0-----:R-:W-:-:S05]  /*6900*/  I2FP.F32.U32 R4, R26 ;  /* 0x0000001a00047245 */ /* 0x001fca0000201000 */
[----:B------:R-:W-:-:S04]  /*6910*/  FMUL R4, R4, UR6 ;  /* 0x0000000604047c20 */ /* 0x000fc80008400000 */
[----:B------:R0:W2:Y:S02]  /*6920*/  F2I.U32.TRUNC.NTZ R27, R4 ;  /* 0x00000004001b7305 */ /* 0x0000a4000020f000 */
[----:B-1----:R-:W-:Y:S05]  /*6930*/  @!P0 BRA `(.L_x_136) ;  /* 0x0000000000288947 */ /* 0x002fea0003800000 */
[----:B------:R-:W1:Y:S02]  /*6940*/  LDC R5, c[0x0][0x634] ;  /* 0x00018d00ff057b82 */ /* 0x000e640000000800 */
[----:B-1----:R-:W-:-:S05]  /*6950*/  IADD3 R17, P0, R2, R5, RZ ;  /* 0x0000000502117210 */ /* 0x002fca0007f1e0ff */
[----:B------:R-:W-:-:S04]  /*6960*/  IMAD.X R23, RZ, RZ, R3, P0 ;  /* 0x000000ffff177224 */ /* 0x000fc800000e0603 */
[----:B0-----:R-:W-:-:S04]  /*6970*/  IMAD.WIDE.U32 R4, R23, R20, RZ ;  /* 0x0000001417047225 */ /* 0x001fc800078e00ff */
[----:B------:R-:W-:-:S04]  /*6980*/  IMAD.WIDE.U32 R14, P0, R17, R21, R4 ;  /* 0x00000015110e7225 */ /* 0x000fc80007800004 */
[----:B------:R-:W-:-:S04]  /*6990*/  IMAD.WIDE.U32 R4, R17, R20, RZ ;  /* 0x0000001411047225 */ /* 0x000fc800078e00ff */
[----:B------:R-:W-:Y:S01]  /*69a0*/  IMAD.X R17, RZ, RZ, RZ, P0 ;  /* 0x000000ffff117224 */ /* 0x000fe200000e06ff */
[----:B------:R-:W-:Y:S01]  /*69b0*/  IADD3 RZ, P0, R5, R14, RZ ;  /* 0x0000000e05ff7210 */ /* 0x000fe20007f1e0ff */
[----:B------:R-:W-:-:S04]  /*69c0*/  IMAD.MOV.U32 R16, RZ, RZ, R15 ;  /* 0x000000ffff107224 */ /* 0x000fc800078e000f */
[----:B------:R-:W-:-:S08]  /*69d0*/  IMAD.WIDE.U32.X R16, R23, R21, R16, P0 ;  /* 0x0000001517107225 */ /* 0x000fd000000e0410 */
.L_x_136:
[-CC-:B------:R-:W-:Y:S01]  /*69e0*/  SHF.R.U64 R22, R16, R6.reuse, R17.reuse ;  /* 0x0000000610167219 */ /* 0x180fe20000001211 */
[----:B------:R-:W1:Y:S01]  /*69f0*/  LDC.64 R32, c[0x0][0x640] ;  /* 0x00019000ff207b82 */ /* 0x000e620000000a00 */
[----:B0-----:R-:W-:Y:S01]  /*6a00*/  SHF.R.U32.HI R4, RZ, R6, R17 ;  /* 0x00000006ff047219 */ /* 0x001fe20000011611 */
[----:B--2---:R-:W-:Y:S01]  /*6a10*/  IMAD.MOV R27, RZ, RZ, -R27 ;  /* 0x000000ffff1b7224 */ /* 0x004fe200078e0a1b */
[----:B------:R-:W-:Y:S01]  /*6a20*/  IADD3 R15, P0, RZ, -R22, RZ ;  /* 0x80000016ff0f7210 */ /* 0x000fe20007f1e0ff */
[----:B------:R-:W-:Y:S01]  /*6a30*/  ULDC UR6, c[0x0][0x154] ;  /* 0x0000550000067ab9 */ /* 0x000fe20000000800 */
[----:B------:R-:W-:Y:S02]  /*6a40*/  IMAD.MOV.U32 R17, RZ, RZ, 0x1 ;  /* 0x00000001ff117424 */ /* 0x000fe400078e00ff */
[----:B------:R-:W-:Y:S01]  /*6a50*/  IMAD R27, R29, R27, R26 ;  /* 0x0000001b1d1b7224 */ /* 0x000fe200078e021a */
[----:B------:R-:W0:Y:S01]  /*6a60*/  LDC R14, c[0x0][0x618] ;  /* 0x00018600ff0e7b82 */ /* 0x000e220000000800 */
[----:B------:R-:W-:-:S04]  /*6a70*/  IMAD.X R5, RZ, RZ, ~R4, P0 ;  /* 0x000000ffff057224 */ /* 0x000fc800000e0e04 */
[-C--:B---3--:R-:W-:Y:S02]  /*6a80*/  IMAD R6, R5, R24.reuse, RZ ;  /* 0x0000001805067224 */ /* 0x088fe400078e02ff */
[C---:B------:R-:W-:Y:S01]  /*6a90*/  IMAD.WIDE.U32 R4, R15.reuse, R24, R2 ;  /* 0x000000180f047225 */ /* 0x040fe200078e0002 */
[----:B------:R-:W2:Y:S03]  /*6aa0*/  LDC R16, c[0x0][0x608] ;  /* 0x00018200ff107b82 */ /* 0x000ea60000000800 */
[----:B------:R-:W-:Y:S01]  /*6ab0*/  IMAD R15, R15, R25, R6 ;  /* 0x000000190f0f7224 */ /* 0x000fe200078e0206 */
[----:B------:R-:W-:-:S03]  /*6ac0*/  I2FP.F32.U32 R6, R28 ;  /* 0x0000001c00067245 */ /* 0x000fc60000201000 */
[----:B------:R-:W-:Y:S01]  /*6ad0*/  IMAD.IADD R5, R5, 0x1, R15 ;  /* 0x0000000105057824 */ /* 0x000fe200078e020f */
[----:B------:R-:W3:Y:S01]  /*6ae0*/  LDC R30, c[0x0][0x658] ;  /* 0x00019600ff1e7b82 */ /* 0x000ee20000000800 */
[----:B-1----:R-:W-:Y:S01]  /*6af0*/  ISETP.NE.U32.AND P0, PT, R32, RZ, PT ;  /* 0x000000ff2000720c */ /* 0x002fe20003f05070 */
[----:B------:R-:W-:-:S03]  /*6b00*/  IMAD.MOV.U32 R15, RZ, RZ, -0x1 ;  /* 0xffffffffff0f7424 */ /* 0x000fc600078e00ff */
[----:B------:R-:W-:-:S03]  /*6b10*/  ISETP.NE.AND.EX P0, PT, R33, RZ, PT, P0 ;  /* 0x000000ff2100720c */ /* 0x000fc60003f05300 */
[----:B------:R-:W1:Y:S01]  /*6b20*/  LDC R25, c[0x0][0x148] ;  /* 0x00005200ff197b82 */ /* 0x000e620000000800 */
[-CC-:B0-----:R-:W-:Y:S02]  /*6b30*/  SHF.R.U64 R20, R4, R14.reuse, R5.reuse ;  /* 0x0000000e04147219 */ /* 0x181fe40000001205 */
[----:B------:R-:W-:Y:S01]  /*6b40*/  SHF.R.U32.HI R5, RZ, R14, R5 ;  /* 0x0000000eff057219 */ /* 0x000fe20000011605 */
[----:B------:R-:W-:-:S04]  /*6b50*/  FMUL R14, R6, UR6 ;  /* 0x00000006060e7c20 */ /* 0x000fc80008400000 */
[----:B------:R-:W0:Y:S01]  /*6b60*/  LDC R26, c[0x0][0x600] ;  /* 0x00018000ff1a7b82 */ /* 0x000e220000000800 */
[----:B------:R4:W0:Y:S01]  /*6b70*/  F2I.U32.TRUNC.NTZ R23, R14 ;  /* 0x0000000e00177305 */ /* 0x000822000020f000 */
[-CC-:B--2---:R-:W-:Y:S02]  /*6b80*/  SHF.R.U64 R6, R20, R16.reuse, R5.reuse ;  /* 0x0000001014067219 */ /* 0x184fe40000001205 */
[----:B------:R-:W-:-:S04]  /*6b90*/  SHF.R.U32.HI R5, RZ, R16, R5 ;  /* 0x00000010ff057219 */ /* 0x000fc80000011605 */
[----:B------:R-:W2:Y:S01]  /*6ba0*/  LDC R31, c[0x0][0x648] ;  /* 0x00019200ff1f7b82 */ /* 0x000ea20000000800 */
[-CC-:B---3--:R-:W-:Y:S02]  /*6bb0*/  SHF.R.U64 R24, R6, R30.reuse, R5.reuse ;  /* 0x0000001e06187219 */ /* 0x188fe40000001205 */
[-C--:B------:R-:W-:Y:S02]  /*6bc0*/  SHF.L.U32 R15, R15, R30.reuse, RZ ;  /* 0x0000001e0f0f7219 */ /* 0x080fe400000006ff */
[-C--:B------:R-:W-:Y:S01]  /*6bd0*/  SHF.R.U32.HI R5, RZ, R30.reuse, R5 ;  /* 0x0000001eff057219 */ /* 0x080fe20000011605 */
[----:B------:R-:W-:Y:S01]  /*6be0*/  IMAD.MOV.U32 R4, RZ, RZ, R24 ;  /* 0x000000ffff047224 */ /* 0x000fe200078e0018 */
[----:B------:R-:W-:Y:S01]  /*6bf0*/  SHF.L.U32 R30, R17, R30, RZ ;  /* 0x0000001e111e7219 */ /* 0x000fe200000006ff */
[----:B------:R-:W3:Y:S01]  /*6c00*/  LDC R34, c[0x0][0x638] ;  /* 0x00018e00ff227b82 */ /* 0x000ee20000000800 */
[----:B------:R-:W-:-:S07]  /*6c10*/  LOP3.LUT R29, RZ, R15, RZ, 0x33, !PT ;  /* 0x0000000fff1d7212 */ /* 0x000fce00078e33ff */
[----:B------:R-:W0:Y:S01]  /*6c20*/  LDC R35, c[0x0][0x610] ;  /* 0x00018400ff237b82 */ /* 0x000e220000000800 */
        /* <DEDUP_REMOVED lines=11> */
.L_x_137:
[----:B--2---:R-:W-:Y:S01]  /*6ce0*/  SHF.R.U64 R4, R4, R31, R5 ;  /* 0x0000001f04047219 */ /* 0x004fe20000001205 */
[----:B0-----:R-:W-:Y:S01]  /*6cf0*/  VIADD R17, R26, 0xffffffff ;  /* 0xffffffff1a117836 */ /* 0x001fe20000000000 */
[----:B------:R-:W-:Y:S01]  /*6d00*/  LOP3.LUT R15, R6, R29, RZ, 0xc0, !PT ;  /* 0x0000001d060f7212 */ /* 0x000fe200078ec0ff */
[----:B------:R-:W-:Y:S02]  /*6d10*/  IMAD.MOV R23, RZ, RZ, -R23 ;  /* 0x000000ffff177224 */ /* 0x000fe400078e0a17 */
[----:B------:R-:W-:Y:S02]  /*6d20*/  IMAD.MOV R5, RZ, RZ, -R4 ;  /* 0x000000ffff057224 */ /* 0x000fe400078e0a04 */
[----:B------:R-:W-:Y:S01]  /*6d30*/  IMAD R6, R30, R4, R15 ;  /* 0x000000041e067224 */ /* 0x000fe200078e020f */
[----:B------:R-:W-:Y:S01]  /*6d40*/  LOP3.LUT R15, R20, R17, RZ, 0xc0, !PT ;  /* 0x00000011140f7212 */ /* 0x000fe200078ec0ff */
[----:B-1----:R-:W-:Y:S02]  /*6d50*/  @P2 IMAD R27, R25, R23, R28 ;  /* 0x00000017191b2224 */ /* 0x002fe400078e021c */
[----:B---3--:R-:W-:-:S02]  /*6d60*/  IMAD R4, R5, R34, R24 ;  /* 0x0000002205047224 */ /* 0x008fc400078e0218 */
[----:B------:R-:W-:Y:S02]  /*6d70*/  IMAD R6, R6, R35, R27 ;  /* 0x0000002306067224 */ /* 0x000fe400078e021b */
[----:B------:R-:W-:Y:S02]  /*6d80*/  IMAD R15, R4, R26, R15 ;  /* 0x0000001a040f7224 */ /* 0x000fe400078e020f */
[----:B------:R-:W-:Y:S02]  /*6d90*/  IMAD.MOV.U32 R14, RZ, RZ, 0x1 ;  /* 0x00000001ff0e7424 */ /* 0x000fe400078e00ff */
[----:B------:R-:W-:Y:S01]  /*6da0*/  IMAD.MOV.U32 R4, RZ, RZ, R22 ;  /* 0x000000ffff047224 */ /* 0x000fe200078e0016 */
[----:B------:R-:W-:Y:S02]  /*6db0*/  SEL R5, R15, R6, !P2 ;  /* 0x000000060f057207 */ /* 0x000fe40005000000 */
[----:B------:R-:W-:-:S07]  /*6dc0*/  SEL R6, R6, R15, !P2 ;  /* 0x0000000f06067207 */ /* 0x000fce0005000000 */
.L_x_135:
[----:B------:R-:W-:Y:S02]  /*6dd0*/  LOP3.LUT P0, RZ, R14, 0xff, RZ, 0xc0, !PT ;  /* 0x000000ff0eff7812 */ /* 0x000fe4000780c0ff */
[----:B------:R-:W-:-:S11]  /*6de0*/  LOP3.LUT R116, R116, 0x1, RZ, 0x3c, !PT ;  /* 0x0000000174747812 */ /* 0x000fd600078e3cff */
[----:B------:R-:W-:Y:S05]  /*6df0*/  @P0 BRA `(.L_x_138) ;  /* 0xffffffa800d40947 */ /* 0x000fea000383ffff */
[----:B------:R-:W-:Y:S05]  /*6e00*/  EXIT ;  /* 0x000000000000794d */ /* 0x000fea0003800000 */
.L_x_14:
[----:B------:R-:W-:-:S08]  /*6e10*/  ISETP.NE.AND P0, PT, R20, RZ, PT ;  /* 0x000000ff1400720c */ /* 0x000fd00003f05270 */
[----:B-----5:R-:W0:-:S00]  /*6e20*/  USETMAXREG.DEALLOC.CTAPOOL 0x28 ;  /* 0x00000028000079c8 */ /* 0x020e0000080e0500 */
[----:B------:R-:W-:Y:S05]  /*6e30*/  @P0 EXIT ;  /* 0x000000000000094d */ /* 0x000fea0003800000 */
[----:B0-----:R-:W-:Y:S01]  /*6e40*/  LOP3.LUT P0, RZ, R16, 0xff, RZ, 0xc0, !PT ;  /* 0x000000ff10ff7812 */ /* 0x001fe2000780c0ff */
[----:B------:R-:W-:Y:S02]  /*6e50*/  IMAD.MOV.U32 R12, RZ, RZ, 0x1 ;  /* 0x00000001ff0c7424 */ /* 0x000fe400078e00ff */
[----:B------:R-:W-:-:S10]  /*6e60*/  IMAD.MOV.U32 R15, RZ, RZ, RZ ;  /* 0x000000ffff0f7224 */ /* 0x000fd400078e00ff */
[----:B------:R-:W-:Y:S05]  /*6e70*/  @!P0 BRA `(.L_x_139) ;  /* 0x0000000c00108947 */ /* 0x000fea0003800000 */
[----:B------:R-:W-:Y:S01]  /*6e80*/  LOP3.LUT P0, RZ, R11, 0x1f, RZ, 0xc0, !PT ;  /* 0x0000001f0bff7812 */ /* 0x000fe2000780c0ff */
[----:B------:R-:W-:Y:S01]  /*6e90*/  ULDC UR5, c[0x0][0x658] ;  /* 0x0001960000057ab9 */ /* 0x000fe20000000800 */
[----:B------:R-:W-:Y:S01]  /*6ea0*/  UMOV UR6, 0xffffffff ;  /* 0xffffffff00067882 */ /* 0x000fe20000000000 */
[----:B------:R-:W-:Y:S01]  /*6eb0*/  BSSY B0, `(.L_x_139) ;  /* 0x00000c0000007945 */ /* 0x000fe20003800000 */
[----:B------:R-:W-:Y:S01]  /*6ec0*/  USHF.L.U32 UR6, UR6, UR5, URZ ;  /* 0x0000000506067299 */ /* 0x000fe2000800063f */
[C---:B------:R-:W-:Y:S01]  /*6ed0*/  ISETP.NE.AND P3, PT, R10.reuse, RZ, PT ;  /* 0x000000ff0a00720c */ /* 0x040fe20003f65270 */
[----:B------:R-:W-:Y:S01]  /*6ee0*/  IMAD.MOV.U32 R14, RZ, RZ, 0x1 ;  /* 0x00000001ff0e7424 */ /* 0x000fe200078e00ff */
[----:B------:R-:W-:Y:S01]  /*6ef0*/  ISETP.NE.OR P0, PT, R10, RZ, !P0 ;  /* 0x000000ff0a00720c */ /* 0x000fe20004705670 */
[----:B------:R-:W-:Y:S01]  /*6f00*/  IMAD.MOV.U32 R12, RZ, RZ, 0x1 ;  /* 0x00000001ff0c7424 */ /* 0x000fe200078e00ff */
[----:B------:R-:W-:Y:S01]  /*6f10*/  LOP3.LUT R13, R7, 0x2, RZ, 0xfc, !PT ;  /* 0x00000002070d7812 */ /* 0x000fe200078efcff */
[----:B------:R-:W-:Y:S01]  /*6f20*/  IMAD.MOV.U32 R15, RZ, RZ, RZ ;  /* 0x000000ffff0f7224 */ /* 0x000fe200078e00ff */
[----:B------:R-:W-:Y:S01]  /*6f30*/  ULDC UR4, c[0x0][0x600] ;  /* 0x0001800000047ab9 */ /* 0x000fe20000000800 */
[----:B------:R-:W-:Y:S01]  /*6f40*/  UMOV UR7, 0x1 ;  /* 0x0000000100077882 */ /* 0x000fe20000000000 */
[----:B------:R-:W-:-:S02]  /*6f50*/  UIADD3 UR22, UR13, 0x1, URZ ;  /* 0x000000010d167890 */ /* 0x000fc4000fffe03f */
[----:B------:R-:W-:Y:S02]  /*6f60*/  UIADD3 UR16, UR4, -0x1, URZ ;  /* 0xffffffff04107890 */ /* 0x000fe4000fffe03f */
[----:B------:R-:W-:Y:S02]  /*6f70*/  USHF.L.U32 UR18, UR7, UR5, URZ ;  /* 0x0000000507127299 */ /* 0x000fe4000800063f */
[----:B------:R-:W-:Y:S01]  /*6f80*/  ULOP3.LUT UR17, URZ, UR6, URZ, 0x33, !UPT ;  /* 0x000000063f117292 */ /* 0x000fe2000f8e333f */
[----:B------:R-:W-:-:S11]  /*6f90*/  ULDC.64 UR20, c[0x0][0x198] ;  /* 0x0000660000147ab9 */ /* 0x000fd60000000a00 */
.L_x_151:
[----:B------:R-:W-:-:S03]  /*6fa0*/  UMOV UR4, 0xffffffff ;  /* 0xffffffff00047882 */ /* 0x000fc60000000000 */
[----:B------:R-:W-:Y:S05]  /*6fb0*/  BRA.DIV UR4, `(.L_x_140) ;  /* 0x0000002604a47947 */ /* 0x000fea000b800000 */
[----:B------:R-:W-:-:S13]  /*6fc0*/  ELECT P1, URZ, PT ;  /* 0x00000000003f782f */ /* 0x000fda0003820000 */
.L_x_205:
[----:B------:R-:W0:Y:S01]  /*6fd0*/  LDC R10, c[0x0][0x28c] ;  /* 0x0000a300ff0a7b82 */ /* 0x000e220000000800 */
[----:B------:R-:W-:Y:S01]  /*6fe0*/  BSSY B1, `(.L_x_141) ;  /* 0x0000037000017945 */ /* 0x000fe20003800000 */
[----:B0-----:R-:W-:-:S13]  /*6ff0*/  ISETP.LT.OR P1, PT, R10, 0x1, !P1 ;  /* 0x000000010a00780c */ /* 0x001fda0004f21670 */
[----:B------:R-:W-:Y:S05]  /*7000*/  @P1 BRA `(.L_x_142) ;  /* 0x0000000000d01947 */ /* 0x000fea0003800000 */
[----:B------:R-:W-:Y:S02]  /*7010*/  IMAD R16, R5, 0x60, RZ ;  /* 0x0000006005107824 */ /* 0x000fe400078e02ff */
[----:B------:R-:W-:Y:S02]  /*7020*/  IMAD.SHL.U32 R17, R6, 0x40, RZ ;  /* 0x0000004006117824 */ /* 0x000fe400078e00ff */
[----:B------:R-:W-:Y:S02]  /*7030*/  IMAD.MOV.U32 R18, RZ, RZ, RZ ;  /* 0x000000ffff127224 */ /* 0x000fe400078e00ff */
[----:B------:R-:W-:Y:S02]  /*7040*/  IMAD.U32 R20, RZ, RZ, UR22 ;  /* 0x00000016ff147e24 */ /* 0x000fe4000f8e00ff */
[----:B------:R-:W-:Y:S02]  /*7050*/  IMAD.MOV.U32 R5, RZ, RZ, R12 ;  /* 0x000000ffff057224 */ /* 0x000fe400078e000c */
[----:B------:R-:W-:-:S07]  /*7060*/  IMAD.MOV.U32 R6, RZ, RZ, R15 ;  /* 0x000000ffff067224 */ /* 0x000fce00078e000f */
.L_x_146:
[----:B------:R-:W0:Y:S01]  /*7070*/  S2R R11, SR_CgaCtaId ;  /* 0x00000000000b7919 */ /* 0x000e220000008800 */
[----:B------:R-:W-:-:S04]  /*7080*/  MOV R10, 0x400 ;  /* 0x00000400000a7802 */ /* 0x000fc80000000f00 */
[----:B0-----:R-:W-:Y:S02]  /*7090*/  LEA R21, R11, R10, 0x18 ;  /* 0x0000000a0b157211 */ /* 0x001fe400078ec0ff */
[----:B------:R-:W-:Y:S01]  /*70a0*/  SHF.L.U32 R10, R5, 0x1f, RZ ;  /* 0x0000001f050a7819 */ /* 0x000fe200000006ff */
[----:B------:R-:W0:Y:S02]  /*70b0*/  @!P3 LDC R11, c[0x0][0x500] ;  /* 0x00014000ff0bbb82 */ /* 0x000e240000000800 */
[----:B------:R-:W-:-:S04]  /*70c0*/  IMAD R19, R6, 0x8, R21 ;  /* 0x0000000806137824 */ /* 0x000fc800078e0215 */
[----:B------:R-:W1:Y:S02]  /*70d0*/  SYNCS.PHASECHK.TRANS64.TRYWAIT P1, [R19+URZ+0x168], R10 ;  /* 0x0001680a130075a7 */ /* 0x000e64000802017f */
[----:B-1----:R-:W-:Y:S05]  /*70e0*/  @!P1 BRA `(.L_x_143) ;  /* 0x0000002400789947 */ /* 0x002fea0003800000 */
.L_x_206:
[----:B-1----:R-:W-:Y:S01]  /*70f0*/  PRMT R10, R13, 0x9910, RZ ;  /* 0x000099100d0a7816 */ /* 0x002fe200000000ff */
[----:B0-----:R0:W-:Y:S03]  /*7100*/  @!P3 SYNCS.ARRIVE.TRANS64 RZ, [R19+URZ], R11 ;  /* 0x0000000b13ffb9a7 */ /* 0x0011e6000800003f */
[----:B------:R-:W-:-:S13]  /*7110*/  ISETP.NE.AND P1, PT, R10, 0x2, PT ;  /* 0x000000020a00780c */ /* 0x000fda0003f25270 */
[----:B0-----:R-:W-:Y:S05]  /*7120*/  @P1 BRA `(.L_x_144) ;  /* 0x0000000000041947 */ /* 0x001fea0003800000 */
[----:B------:R-:W-:Y:S01]  /*7130*/  BPT.TRAP 0x1 ;  /* 0x000000040000795c */ /* 0x000fe20000300000 */
.L_x_144:
[----:B------:R-:W-:Y:S05]  /*7140*/  @P0 BRA `(.L_x_145) ;  /* 0x0000000000040947 */ /* 0x000fea0003800000 */
[----:B------:R-:W-:Y:S01]  /*7150*/  BPT.TRAP 0x1 ;  /* 0x000000040000795c */ /* 0x000fe20000300000 */
.L_x_145:
[C-C-:B------:R-:W-:Y:S01]  /*7160*/  IMAD R10, R6.reuse, 0x800, R21.reuse ;  /* 0x00000800060a7824 */ /* 0x140fe200078e0215 */
[----:B------:R-:W-:Y:S01]  /*7170*/  R2UR UR9, R19 ;  /* 0x00000000130972ca */ /* 0x000fe200000e0000 */
[----:B------:R-:W-:Y:S01]  /*7180*/  IMAD R21, R6, 0xc00, R21 ;  /* 0x00000c0006157824 */ /* 0x000fe200078e0215 */
[----:B------:R-:W-:Y:S01]  /*7190*/  UIADD3 UR4, UP0, UR20, 0xf0, URZ ;  /* 0x000000f014047890 */ /* 0x000fe2000ff1e03f */
[----:B------:R-:W-:Y:S01]  /*71a0*/  VIADD R20, R20, 0xffffffff ;  /* 0xffffffff14147836 */ /* 0x000fe20000000000 */
[----:B------:R-:W-:Y:S01]  /*71b0*/  R2UR UR5, R10 ;  /* 0x000000000a0572ca */ /* 0x000fe200000e0000 */
[----:B------:R-:W-:Y:S01]  /*71c0*/  UIADD3 UR24, UP1, UR20, 0x1f0, URZ ;  /* 0x000001f014187890 */ /* 0x000fe2000ff3e03f */
[----:B------:R-:W-:Y:S01]  /*71d0*/  R2UR UR8, R21 ;  /* 0x00000000150872ca */ /* 0x000fe200000e0000 */
[----:B------:R-:W-:Y:S01]  /*71e0*/  VIADD R6, R6, 0x1 ;  /* 0x0000000106067836 */ /* 0x000fe20000000000 */
[----:B------:R-:W-:Y:S01]  /*71f0*/  R2UR UR11, R17 ;  /* 0x00000000110b72ca */ /* 0x000fe200000e0000 */
[----:B------:R-:W-:Y:S01]  /*7200*/  UIADD3.X UR25, URZ, UR21, URZ, UP1, !UPT ;  /* 0x000000153f197290 */ /* 0x000fe20008ffe43f */
[----:B------:R-:W-:Y:S01]  /*7210*/  R2UR UR10, R18 ;  /* 0x00000000120a72ca */ /* 0x000fe200000e0000 */
[----:B------:R-:W-:Y:S01]  /*7220*/  UMOV UR6, 0x0 ;  /* 0x0000000000067882 */ /* 0x000fe20000000000 */
[----:B------:R-:W-:Y:S01]  /*7230*/  R2UR UR12, R4 ;  /* 0x00000000040c72ca */ /* 0x000fe200000e0000 */
[----:B------:R-:W-:Y:S01]  /*7240*/  UMOV UR7, 0x10000000 ;  /* 0x1000000000077882 */ /* 0x000fe20000000000 */
[----:B------:R-:W-:Y:S01]  /*7250*/  R2UR UR19, R16 ;  /* 0x00000000101372ca */ /* 0x000fe200000e0000 */
[----:B------:R-:W-:Y:S01]  /*7260*/  VIADD R18, R18, 0x20 ;  /* 0x0000002012127836 */ /* 0x000fe20000000000 */
[----:B------:R-:W-:Y:S01]  /*7270*/  ISETP.GT.AND P4, PT, R20, 0x1, PT ;  /* 0x000000011400780c */ /* 0x000fe20003f84270 */
[----:B------:R-:W-:Y:S01]  /*7280*/  UIADD3 UR14, UR5, 0x400, URZ ;  /* 0x00000400050e7890 */ /* 0x000fe2000fffe03f */
[----:B------:R-:W-:Y:S01]  /*7290*/  ISETP.NE.AND P1, PT, R6, 0x2d, PT ;  /* 0x0000002d0600780c */ /* 0x000fe20003f25270 */
[----:B------:R-:W-:-:S02]  /*72a0*/  UIADD3.X UR5, URZ, UR21, URZ, UP0, !UPT ;  /* 0x000000153f057290 */ /* 0x000fc400087fe43f */
[----:B------:R-:W-:Y:S01]  /*72b0*/  UIADD3 UR15, UR8, 0x16c00, URZ ;  /* 0x00016c00080f7890 */ /* 0x000fe2000fffe03f */
[----:B------:R-:W-:Y:S02]  /*72c0*/  SEL R10, RZ, 0x1, P1 ;  /* 0x00000001ff0a7807 */ /* 0x000fe40000800000 */
[----:B------:R-:W-:Y:S01]  /*72d0*/  UMOV UR8, UR14 ;  /* 0x0000000e00087c82 */ /* 0x000fe20008000000 */
[----:B------:R-:W-:Y:S02]  /*72e0*/  SEL R6, R6, RZ, P1 ;  /* 0x000000ff06067207 */ /* 0x000fe40000800000 */
[----:B------:R-:W-:Y:S01]  /*72f0*/  LOP3.LUT R5, R5, R10, RZ, 0x3c, !PT ;  /* 0x0000000a05057212 */ /* 0x000fe200078e3cff */
[----:B------:R0:W-:Y:S02]  /*7300*/  UTMALDG.3D [UR8], [UR4], desc[UR6] ;  /* 0x00000608040075b4 */ /* 0x0001e40008011000 */
[----:B0-----:R-:W-:Y:S01]  /*7310*/  UMOV UR8, UR15 ;  /* 0x0000000f00087c82 */ /* 0x001fe20008000000 */
[----:B------:R-:W-:-:S02]  /*7320*/  UMOV UR11, UR19 ;  /* 0x00000013000b7c82 */ /* 0x000fc40008000000 */
[----:B------:R0:W-:Y:S02]  /*7330*/  UTMALDG.3D [UR8], [UR24], desc[UR6] ;  /* 0x00000608180075b4 */ /* 0x0001e40008011000 */
[----:B0-----:R-:W-:Y:S05]  /*7340*/  @P4 BRA `(.L_x_146) ;  /* 0xfffffffc00484947 */ /* 0x001fea000383ffff */
.L_x_142:
[----:B------:R-:W-:Y:S05]  /*7350*/  BSYNC B1 ;  /* 0x0000000000017941 */ /* 0x000fea0003800000 */
.L_x_141:
[----:B------:R-:W-:Y:S01]  /*7360*/  LOP3.LUT P5, RZ, R14, 0xff, RZ, 0xc0, !PT ;  /* 0x000000ff0eff7812 */ /* 0x000fe200078ac0ff */
[----:B------:R-:W-:Y:S01]  /*7370*/  VIADD R6, R15, UR13 ;  /* 0x0000000d0f067c36 */ /* 0x000fe20008000000 */
[----:B------:R-:W-:Y:S02]  /*7380*/  UISETP.GE.U32.AND UP0, UPT, UR13, 0x2d, UPT ;  /* 0x0000002d0d00788c */ /* 0x000fe4000bf06070 */
[----:B------:R-:W-:Y:S01]  /*7390*/  IMAD.U32 R14, RZ, RZ, UR13 ;  /* 0x0000000dff0e7e24 */ /* 0x000fe2000f8e00ff */
[----:B------:R-:W-:Y:S01]  /*73a0*/  ULDC.64 UR4, c[0x0][0x650] ;  /* 0x0001940000047ab9 */ /* 0x000fe20000000a00 */
[C---:B------:R-:W-:Y:S01]  /*73b0*/  IMAD.WIDE.U32 R4, R6.reuse, 0x6c16c16d, RZ ;  /* 0x6c16c16d06047825 */ /* 0x040fe200078e00ff */
[C---:B------:R-:W-:Y:S01]  /*73c0*/  ISETP.GT.U32.AND P1, PT, R6.reuse, 0x2c, PT ;  /* 0x0000002c0600780c */ /* 0x040fe20003f24070 */
[----:B------:R-:W-:Y:S01]  /*73d0*/  BSSY B1, `(.L_x_147) ;  /* 0x000006b000017945 */ /* 0x000fe20003800000 */
[----:B------:R-:W-:Y:S01]  /*73e0*/  PLOP3.LUT P4, PT, PT, PT, UP0, 0x80, 0x0 ;  /* 0x000000000000781c */ /* 0x000fe20003f8f008 */
[----:B------:R-:W-:Y:S01]  /*73f0*/  IMAD.IADD R4, R6, 0x1, -R5 ;  /* 0x0000000106047824 */ /* 0x000fe200078e0a05 */
[----:B------:R-:W-:-:S02]  /*7400*/  ISETP.LT.U32.AND P1, PT, R14, 0x2d, P1 ;  /* 0x0000002d0e00780c */ /* 0x000fc40000f21070 */
[----:B------:R-:W-:Y:S01]  /*7410*/  PRMT R14, RZ, 0x7610, R14 ;  /* 0x00007610ff0e7816 */ /* 0x000fe2000000000e */
[----:B------:R-:W0:Y:S01]  /*7420*/  @P5 S2R R11, SR_CgaCtaId ;  /* 0x00000000000b5919 */ /* 0x000e220000008800 */
[----:B------:R-:W-:Y:S02]  /*7430*/  @P5 MOV R10, 0x400 ;  /* 0x00000400000a5802 */ /* 0x000fe40000000f00 */
[----:B------:R-:W-:Y:S01]  /*7440*/  LEA.HI R4, R4, R5, RZ, 0x1f ;  /* 0x0000000504047211 */ /* 0x000fe200078ff8ff */
[----:B------:R-:W-:-:S03]  /*7450*/  IMAD.MOV.U32 R5, RZ, RZ, -0x1 ;  /* 0xffffffffff057424 */ /* 0x000fc600078e00ff */
[----:B------:R-:W-:Y:S01]  /*7460*/  SHF.R.U32.HI R15, RZ, 0x5, R4 ;  /* 0x00000005ff0f7819 */ /* 0x000fe20000011604 */
[----:B------:R-:W-:Y:S01]  /*7470*/  IMAD.MOV.U32 R4, RZ, RZ, -0x1 ;  /* 0xffffffffff047424 */ /* 0x000fe200078e00ff */
[----:B0-----:R-:W-:Y:S02]  /*7480*/  @P5 LEA R10, R11, R10, 0x18 ;  /* 0x0000000a0b0a5211 */ /* 0x001fe400078ec0ff */
[----:B------:R-:W-:Y:S02]  /*7490*/  SEL R11, RZ, 0x1, !P1 ;  /* 0x00000001ff0b7807 */ /* 0x000fe40004800000 */
[----:B------:R-:W-:Y:S01]  /*74a0*/  IADD3 R2, P1, R2, R8, RZ ;  /* 0x0000000802027210 */ /* 0x000fe20007f3e0ff */
[----:B------:R0:W-:Y:S01]  /*74b0*/  @P5 SYNCS.ARRIVE.TRANS64.A1T0 RZ, [R10+URZ+0x308], RZ ;  /* 0x000308ff0aff59a7 */ /* 0x0001e2000810003f */
[----:B------:R-:W-:-:S03]  /*74c0*/  LOP3.LUT R12, R12, R11, RZ, 0x3c, !PT ;  /* 0x0000000b0c0c7212 */ /* 0x000fc600078e3cff */
[----:B------:R-:W-:Y:S01]  /*74d0*/  IMAD.X R3, R3, 0x1, R0, P1 ;  /* 0x0000000103037824 */ /* 0x000fe200008e0600 */
[----:B------:R-:W-:Y:S02]  /*74e0*/  ISETP.GE.U32.AND P1, PT, R2, UR4, PT ;  /* 0x0000000402007c0c */ /* 0x000fe4000bf26070 */
[----:B------:R-:W-:Y:S01]  /*74f0*/  @P4 LOP3.LUT R12, R12, 0x1, R15, 0x78, !PT ;  /* 0x000000010c0c4812 */ /* 0x000fe200078e780f */
[----:B------:R-:W-:Y:S01]  /*7500*/  IMAD R15, R15, -0x2d, R6 ;  /* 0xffffffd30f0f7824 */ /* 0x000fe200078e0206 */
[----:B------:R-:W-:Y:S01]  /*7510*/  ISETP.GE.U32.AND.EX P1, PT, R3, UR5, PT, P1 ;  /* 0x0000000503007c0c */ /* 0x000fe2000bf26110 */
[----:B------:R-:W-:Y:S01]  /*7520*/  IMAD.MOV.U32 R6, RZ, RZ, -0x1 ;  /* 0xffffffffff067424 */ /* 0x000fe200078e00ff */
[----:B0-----:R-:W-:-:S11]  /*7530*/  PRMT R10, RZ, 0x7610, R10 ;  /* 0x00007610ff0a7816 */ /* 0x001fd6000000000a */
[----:B------:R-:W-:Y:S05]  /*7540*/  @P1 BRA `(.L_x_148) ;  /* 0x00000004004c1947 */ /* 0x000fea0003800000 */
[----:B------:R-:W0:Y:S01]  /*7550*/  S2R R17, SR_CTAID.X ;  /* 0x0000000000117919 */ /* 0x000e220000002500 */
[----:B------:R-:W-:Y:S01]  /*7560*/  ULDC.64 UR4, c[0x0][0x628] ;  /* 0x00018a0000047ab9 */ /* 0x000fe20000000a00 */
[----:B------:R-:W1:Y:S01]  /*7570*/  LDC R18, c[0x0][0x144] ;  /* 0x00005100ff127b82 */ /* 0x000e620000000800 */
[----:B------:R-:W-:Y:S01]  /*7580*/  ISETP.NE.U32.AND P1, PT, RZ, UR4, PT ;  /* 0x00000004ff007c0c */ /* 0x000fe2000bf25070 */
[----:B------:R-:W2:Y:S01]  /*7590*/  S2R R6, SR_CTAID.Y ;  /* 0x0000000000067919 */ /* 0x000ea20000002600 */
[----:B------:R-:W-:Y:S01]  /*75a0*/  ULDC UR6, c[0x0][0x150] ;  /* 0x0000540000067ab9 */ /* 0x000fe20000000800 */
[----:B------:R-:W-:Y:S01]  /*75b0*/  ULDC UR7, c[0x0][0x630] ;  /* 0x00018c0000077ab9 */ /* 0x000fe20000000800 */
[----:B------:R-:W-:Y:S01]  /*75c0*/  ISETP.NE.AND.EX P1, PT, RZ, UR5, PT, P1 ;  /* 0x00000005ff007c0c */ /* 0x000fe2000bf25310 */
[----:B------:R-:W-:Y:S01]  /*75d0*/  IMAD.MOV.U32 R4, RZ, RZ, R2 ;  /* 0x000000ffff047224 */ /* 0x000fe200078e0002 */
[----:B0-----:R-:W-:-:S05]  /*75e0*/  I2FP.F32.U32 R5, R17 ;  /* 0x0000001100057245 */ /* 0x001fca0000201000 */
[----:B------:R-:W-:Y:S01]  /*75f0*/  FMUL R20, R5, UR6 ;  /* 0x0000000605147c20 */ /* 0x000fe20008400000 */
[----:B------:R-:W-:-:S05]  /*7600*/  IMAD.MOV.U32 R5, RZ, RZ, R3 ;  /* 0x000000ffff057224 */ /* 0x000fca00078e0003 */
[----:B--2---:R-:W-:Y:S05]  /*7610*/  @!P1 BRA `(.L_x_149) ;  /* 0x0000000000289947 */ /* 0x004fea0003800000 */
[----:B------:R-:W-:Y:S02]  /*7620*/  ULDC UR6, c[0x0][0x634] ;  /* 0x00018d0000067ab9 */ /* 0x000fe40000000800 */
[----:B------:R-:W-:-:S05]  /*7630*/  IADD3 R5, P1, R2, UR6, RZ ;  /* 0x0000000602057c10 */ /* 0x000fca000ff3e0ff */
[----:B------:R-:W-:-:S04]  /*7640*/  IMAD.X R19, RZ, RZ, R3, P1 ;  /* 0x000000ffff137224 */ /* 0x000fc800008e0603 */
[----:B------:R-:W-:-:S04]  /*7650*/  IMAD.WIDE.U32 R10, R19, UR4, RZ ;  /* 0x00000004130a7c25 */ /* 0x000fc8000f8e00ff */
[----:B------:R-:W-:-:S04]  /*7660*/  IMAD.WIDE.U32 R10, P1, R5, UR5, R10 ;  /* 0x00000005050a7c25 */ /* 0x000fc8000f82000a */
[----:B------:R-:W-:-:S04]  /*7670*/  IMAD.WIDE.U32 R4, R5, UR4, RZ ;  /* 0x0000000405047c25 */ /* 0x000fc8000f8e00ff */
[----:B------:R-:W-:Y:S01]  /*7680*/  IMAD.MOV.U32 R4, RZ, RZ, R11 ;  /* 0x000000ffff047224 */ /* 0x000fe200078e000b */
[----:B------:R-:W-:Y:S01]  /*7690*/  IADD3 RZ, P4, R5, R10, RZ ;  /* 0x0000000a05ff7210 */ /* 0x000fe20007f9e0ff */
[----:B------:R-:W-:-:S04]  /*76a0*/  IMAD.X R5, RZ, RZ, RZ, P1 ;  /* 0x000000ffff057224 */ /* 0x000fc800008e06ff */
[----:B------:R-:W-:-:S08]  /*76b0*/  IMAD.WIDE.U32.X R4, R19, UR5, R4, P4 ;  /* 0x0000000513047c25 */ /* 0x000fd0000a0e0404 */
.L_x_149:
[--C-:B------:R-:W-:Y:S01]  /*76c0*/  SHF.R.U64 R16, R4, UR7, R5.reuse ;  /* 0x0000000704107c19 */ /* 0x100fe20008001205 */
[----:B------:R-:W0:Y:S01]  /*76d0*/  F2I.U32.TRUNC.NTZ R20, R20 ;  /* 0x0000001400147305 */ /* 0x000e22000020f000 */
[----:B------:R-:W-:Y:S01]  /*76e0*/  SHF.R.U32.HI R4, RZ, UR7, R5 ;  /* 0x00000007ff047c19 */ /* 0x000fe20008011605 */
[----:B------:R-:W-:Y:S01]  /*76f0*/  ULDC.64 UR4, c[0x0][0x620] ;  /* 0x0001880000047ab9 */ /* 0x000fe20000000a00 */
[----:B------:R-:W-:Y:S01]  /*7700*/  IADD3 R11, P1, RZ, -R16, RZ ;  /* 0x80000010ff0b7210 */ /* 0x000fe20007f3e0ff */
[----:B------:R-:W-:Y:S01]  /*7710*/  ULDC.64 UR6, c[0x0][0x640] ;  /* 0x0001900000067ab9 */ /* 0x000fe20000000a00 */
[----:B------:R-:W2:Y:S03]  /*7720*/  LDC R21, c[0x0][0x148] ;  /* 0x00005200ff157b82 */ /* 0x000ea60000000800 */
[----:B------:R-:W-:Y:S01]  /*7730*/  IMAD.X R4, RZ, RZ, ~R4, P1 ;  /* 0x000000ffff047224 */ /* 0x000fe200008e0e04 */
[----:B------:R-:W-:-:S03]  /*7740*/  ISETP.NE.U32.AND P1, PT, RZ, UR6, PT ;  /* 0x00000006ff007c0c */ /* 0x000fc6000bf25070 */
[----:B------:R-:W-:Y:S01]  /*7750*/  IMAD R10, R4, UR4, RZ ;  /* 0x00000004040a7c24 */ /* 0x000fe2000f8e02ff */
[----:B------:R-:W-:Y:S01]  /*7760*/  ISETP.NE.AND.EX P1, PT, RZ, UR7, PT, P1 ;  /* 0x00000007ff007c0c */ /* 0x000fe2000bf25310 */
[----:B------:R-:W-:Y:S01]  /*7770*/  IMAD.WIDE.U32 R4, R11, UR4, R2 ;  /* 0x000000040b047c25 */ /* 0x000fe2000f8e0002 */
[----:B------:R-:W-:-:S03]  /*7780*/  ULDC UR4, c[0x0][0x618] ;  /* 0x0001860000047ab9 */ /* 0x000fc60000000800 */
[----:B------:R-:W-:Y:S01]  /*7790*/  IMAD R11, R11, UR5, R10 ;  /* 0x000000050b0b7c24 */ /* 0x000fe2000f8e020a */
[----:B------:R-:W-:Y:S01]  /*77a0*/  ULDC UR5, c[0x0][0x154] ;  /* 0x0000550000057ab9 */ /* 0x000fe20000000800 */
[----:B0-----:R-:W-:Y:S02]  /*77b0*/  IMAD.MOV R10, RZ, RZ, -R20 ;  /* 0x000000ffff0a7224 */ /* 0x001fe400078e0a14 */
[----:B------:R-:W-:Y:S02]  /*77c0*/  IMAD.IADD R5, R5, 0x1, R11 ;  /* 0x0000000105057824 */ /* 0x000fe400078e020b */
[----:B-1----:R-:W-:Y:S01]  /*77d0*/  IMAD R17, R18, R10, R17 ;  /* 0x0000000a12117224 */ /* 0x002fe200078e0211 */
[----:B------:R-:W-:Y:S02]  /*77e0*/  I2FP.F32.U32 R10, R6 ;  /* 0x00000006000a7245 */ /* 0x000fe40000201000 */
[--C-:B------:R-:W-:Y:S02]  /*77f0*/  SHF.R.U64 R18, R4, UR4, R5.reuse ;  /* 0x0000000404127c19 */ /* 0x100fe40008001205 */
[----:B------:R-:W-:Y:S01]  /*7800*/  SHF.R.U32.HI R5, RZ, UR4, R5 ;  /* 0x00000004ff057c19 */ /* 0x000fe20008011605 */
[----:B------:R-:W-:Y:S01]  /*7810*/  FMUL R10, R10, UR5 ;  /* 0x000000050a0a7c20 */ /* 0x000fe20008400000 */
[----:B------:R-:W-:-:S02]  /*7820*/  ULDC UR4, c[0x0][0x608] ;  /* 0x0001820000047ab9 */ /* 0x000fc40000000800 */
[--C-:B------:R-:W-:Y:S01]  /*7830*/  SHF.R.U64 R20, R18, UR4, R5.reuse ;  /* 0x0000000412147c19 */ /* 0x100fe20008001205 */
[----:B------:R0:W1:Y:S01]  /*7840*/  F2I.U32.TRUNC.NTZ R22, R10 ;  /* 0x0000000a00167305 */ /* 0x000062000020f000 */
[----:B------:R-:W-:Y:S01]  /*7850*/  SHF.R.U32.HI R5, RZ, UR4, R5 ;  /* 0x00000004ff057c19 */ /* 0x000fe20008011605 */
[----:B------:R-:W-:-:S03]  /*7860*/  ULDC UR4, c[0x0][0x658] ;  /* 0x0001960000047ab9 */ /* 0x000fc60000000800 */
[--C-:B------:R-:W-:Y:S02]  /*7870*/  SHF.R.U64 R19, R20, UR4, R5.reuse ;  /* 0x0000000414137c19 */ /* 0x100fe40008001205 */
[----:B------:R-:W-:-:S03]  /*7880*/  SHF.R.U32.HI R23, RZ, UR4, R5 ;  /* 0x00000004ff177c19 */ /* 0x000fc60008011605 */
[----:B------:R-:W-:Y:S02]  /*7890*/  IMAD.MOV.U32 R4, RZ, RZ, R19 ;  /* 0x000000ffff047224 */ /* 0x000fe400078e0013 */
[----:B------:R-:W-:Y:S01]  /*78a0*/  IMAD.MOV.U32 R5, RZ, RZ, R23 ;  /* 0x000000ffff057224 */ /* 0x000fe200078e0017 */
[----:B0-----:R-:W-:Y:S06]  /*78b0*/  @!P1 BRA `(.L_x_150) ;  /* 0x0000000000289947 */ /* 0x001fec0003800000 */
        /* <DEDUP_REMOVED lines=10> */
.L_x_150:
[----:B------:R-:W-:Y:S01]  /*7960*/  ULDC UR4, c[0x0][0x648] ;  /* 0x0001920000047ab9 */ /* 0x000fe20000000800 */
[----:B-1----:R-:W-:Y:S01]  /*7970*/  IMAD.MOV R22, RZ, RZ, -R22 ;  /* 0x000000ffff167224 */ /* 0x002fe200078e0a16 */
[----:B------:R-:W-:Y:S01]  /*7980*/  SHF.R.U64 R5, R4, UR4, R5 ;  /* 0x0000000404057c19 */ /* 0x000fe20008001205 */
[----:B------:R-:W-:Y:S01]  /*7990*/  ULDC UR4, c[0x0][0x638] ;  /* 0x00018e0000047ab9 */ /* 0x000fe20000000800 */
[----:B------:R-:W-:Y:S01]  /*79a0*/  LOP3.LUT R4, R20, UR17, RZ, 0xc0, !PT ;  /* 0x0000001114047c12 */ /* 0x000fe2000f8ec0ff */
[----:B--2---:R-:W-:Y:S01]  /*79b0*/  @P2 IMAD R17, R21, R22, R6 ;  /* 0x0000001615112224 */ /* 0x004fe200078e0206 */
[----:B------:R-:W-:Y:S01]  /*79c0*/  LOP3.LUT R18, R18, UR16, RZ, 0xc0, !PT ;  /* 0x0000001012127c12 */ /* 0x000fe2000f8ec0ff */
[----:B------:R-:W-:Y:S01]  /*79d0*/  IMAD.MOV R6, RZ, RZ, -R5 ;  /* 0x000000ffff067224 */ /* 0x000fe200078e0a05 */
[----:B------:R-:W-:Y:S01]  /*79e0*/  ULDC UR5, c[0x0][0x610] ;  /* 0x0001840000057ab9 */ /* 0x000fe20000000800 */
[----:B------:R-:W-:Y:S02]  /*79f0*/  IMAD R4, R5, UR18, R4 ;  /* 0x0000001205047c24 */ /* 0x000fe4000f8e0204 */
[----:B------:R-:W-:Y:S01]  /*7a00*/  IMAD R19, R6, UR4, R19 ;  /* 0x0000000406137c24 */ /* 0x000fe2000f8e0213 */
[----:B------:R-:W-:Y:S01]  /*7a10*/  ULDC UR4, c[0x0][0x600] ;  /* 0x0001800000047ab9 */ /* 0x000fe20000000800 */
[----:B------:R-:W-:-:S02]  /*7a20*/  IMAD R17, R4, UR5, R17 ;  /* 0x0000000504117c24 */ /* 0x000fc4000f8e0211 */
[----:B------:R-:W-:Y:S02]  /*7a30*/  IMAD R6, R19, UR4, R18 ;  /* 0x0000000413067c24 */ /* 0x000fe4000f8e0212 */
[----:B------:R-:W-:Y:S02]  /*7a40*/  IMAD.MOV.U32 R10, RZ, RZ, 0x1 ;  /* 0x00000001ff0a7424 */ /* 0x000fe400078e00ff */
[----:B------:R-:W-:Y:S01]  /*7a50*/  IMAD.MOV.U32 R4, RZ, RZ, R16 ;  /* 0x000000ffff047224 */ /* 0x000fe200078e0010 */
[----:B------:R-:W-:Y:S02]  /*7a60*/  SEL R5, R6, R17, !P2 ;  /* 0x0000001106057207 */ /* 0x000fe40005000000 */
[----:B------:R-:W-:-:S07]  /*7a70*/  SEL R6, R17, R6, !P2 ;  /* 0x0000000611067207 */ /* 0x000fce0005000000 */
.L_x_148:
[----:B------:R-:W-:Y:S05]  /*7a80*/  BSYNC B1 ;  /* 0x0000000000017941 */ /* 0x000fea0003800000 */
.L_x_147:
[----:B------:R-:W-:-:S13]  /*7a90*/  LOP3.LUT P1, RZ, R10, 0xff, RZ, 0xc0, !PT ;  /* 0x000000ff0aff7812 */ /* 0x000fda000782c0ff */
[----:B------:R-:W-:Y:S05]  /*7aa0*/  @P1 BRA `(.L_x_151) ;  /* 0xfffffff4003c1947 */ /* 0x000fea000383ffff */
[----:B------:R-:W-:Y:S05]  /*7ab0*/  BSYNC B0 ;  /* 0x0000000000007941 */ /* 0x000fea0003800000 */
.L_x_139:
[----:B------:R-:W-:-:S03]  /*7ac0*/  UMOV UR4, 0xffffffff ;  /* 0xffffffff00047882 */ /* 0x000fc60000000000 */
[----:B------:R-:W-:Y:S05]  /*7ad0*/  BRA.DIV UR4, `(.L_x_152) ;  /* 0x0000001e04107947 */ /* 0x000fea000b800000 */
[----:B------:R-:W-:-:S13]  /*7ae0*/  ELECT P0, URZ, PT ;  /* 0x00000000003f782f */ /* 0x000fda0003800000 */
.L_x_209:
[----:B------:R-:W-:Y:S04]  /*7af0*/  BSSY B0, `(.L_x_153) ;  /* 0x000019c000007945 */ /* 0x000fe80003800000 */
[----:B------:R-:W-:Y:S05]  /*7b00*/  @!P0 BRA `(.L_x_154) ;  /* 0x0000001800688947 */ /* 0x000fea0003800000 */
[----:B------:R-:W-:-:S04]  /*7b10*/  LOP3.LUT R7, R7, 0x2, RZ, 0xfc, !PT ;  /* 0x0000000207077812 */ /* 0x000fc800078efcff */
[----:B------:R-:W-:-:S13]  /*7b20*/  ISETP.NE.AND P0, PT, R7, 0x3, PT ;  /* 0x000000030700780c */ /* 0x000fda0003f05270 */
[----:B------:R-:W-:Y:S05]  /*7b30*/  @!P0 BRA `(.L_x_155) ;  /* 0x0000000000048947 */ /* 0x000fea0003800000 */
[----:B------:R-:W-:Y:S01]  /*7b40*/  BPT.TRAP 0x1 ;  /* 0x000000040000795c */ /* 0x000fe20000300000 */
.L_x_155:
[----:B------:R-:W0:Y:S01]  /*7b50*/  S2R R3, SR_CgaCtaId ;  /* 0x0000000000037919 */ /* 0x000e220000008800 */
[----:B------:R-:W-:Y:S02]  /*7b60*/  MOV R0, 0x400 ;  /* 0x0000040000007802 */ /* 0x000fe40000000f00 */
[----:B------:R-:W-:Y:S02]  /*7b70*/  SHF.L.U32 R2, R12, 0x1f, RZ ;  /* 0x0000001f0c027819 */ /* 0x000fe400000006ff */
[----:B0-----:R-:W-:-:S05]  /*7b80*/  LEA R0, R3, R0, 0x18 ;  /* 0x0000000003007211 */ /* 0x001fca00078ec0ff */
[----:B------:R-:W-:-:S04]  /*7b90*/  VIADD R0, R0, 0x168 ;  /* 0x0000016800007836 */ /* 0x000fc80000000000 */
[C---:B------:R-:W-:Y:S02]  /*7ba0*/  IMAD R5, R15.reuse, 0x8, R0 ;  /* 0x000000080f057824 */ /* 0x040fe400078e0200 */
[----:B------:R-:W-:Y:S02]  /*7bb0*/  VIADD R15, R15, 0x1 ;  /* 0x000000010f0f7836 */ /* 0x000fe40000000000 */
[----:B------:R-:W0:Y:S03]  /*7bc0*/  SYNCS.PHASECHK.TRANS64.TRYWAIT P0, [R5+URZ], R2 ;  /* 0x00000002050075a7 */ /* 0x000e26000800017f */
[----:B------:R-:W-:-:S04]  /*7bd0*/  ISETP.NE.AND P1, PT, R15, 0x2d, PT ;  /* 0x0000002d0f00780c */ /* 0x000fc80003f25270 */
[----:B------:R-:W-:Y:S02]  /*7be0*/  SEL R3, RZ, 0x1, P1 ;  /* 0x00000001ff037807 */ /* 0x000fe40000800000 */
[----:B------:R-:W-:Y:S02]  /*7bf0*/  SEL R15, R15, RZ, P1 ;  /* 0x000000ff0f0f7207 */ /* 0x000fe40000800000 */
[----:B------:R-:W-:-:S03]  /*7c00*/  LOP3.LUT R12, R12, R3, RZ, 0x3c, !PT ;  /* 0x000000030c0c7212 */ /* 0x000fc600078e3cff */
[----:B------:R-:W-:Y:S01]  /*7c10*/  IMAD R7, R15, 0x8, R0 ;  /* 0x000000080f077824 */ /* 0x000fe200078e0200 */
[----:B------:R-:W-:Y:S01]  /*7c20*/  SHF.L.U32 R4, R12, 0x1f, RZ ;  /* 0x0000001f0c047819 */ /* 0x000fe200000006ff */
[----:B0-----:R-:W-:Y:S06]  /*7c30*/  @!P0 BRA `(.L_x_156) ;  /* 0x0000001800dc8947 */ /* 0x001fec0003800000 */
.L_x_210:
[----:B------:R-:W1:Y:S01]  /*7c40*/  SYNCS.PHASECHK.TRANS64.TRYWAIT P0, [R7+URZ], R4 ;  /* 0x00000004070075a7 */ /* 0x000e62000800017f */
[----:B0-----:R-:W-:-:S05]  /*7c50*/  VIADD R2, R15, 0x1 ;  /* 0x000000010f027836 */ /* 0x001fca0000000000 */
[----:B------:R-:W-:-:S04]  /*7c60*/  ISETP.NE.AND P1, PT, R2, 0x2d, PT ;  /* 0x0000002d0200780c */ /* 0x000fc80003f25270 */
[----:B------:R-:W-:Y:S02]  /*7c70*/  SEL R3, RZ, 0x1, P1 ;  /* 0x00000001ff037807 */ /* 0x000fe40000800000 */
[----:B------:R-:W-:Y:S02]  /*7c80*/  SEL R9, R2, RZ, P1 ;  /* 0x000000ff02097207 */ /* 0x000fe40000800000 */
[----:B------:R-:W-:-:S03]  /*7c90*/  LOP3.LUT R12, R12, R3, RZ, 0x3c, !PT ;  /* 0x000000030c0c7212 */ /* 0x000fc600078e3cff */
[----:B------:R-:W-:Y:S01]  /*7ca0*/  IMAD R6, R9, 0x8, R0 ;  /* 0x0000000809067824 */ /* 0x000fe200078e0200 */
[----:B------:R-:W-:Y:S01]  /*7cb0*/  SHF.L.U32 R5, R12, 0x1f, RZ ;  /* 0x0000001f0c057819 */ /* 0x000fe200000006ff */
[----:B-1----:R-:W-:Y:S06]  /*7cc0*/  @!P0 BRA `(.L_x_157) ;  /* 0x0000001800cc8947 */ /* 0x002fec0003800000 */
.L_x_211:
[----:B------:R-:W1:Y:S01]  /*7cd0*/  SYNCS.PHASECHK.TRANS64.TRYWAIT P0, [R6+URZ], R5 ;  /* 0x00000005060075a7 */ /* 0x000e62000800017f */
[----:B------:R-:W-:-:S05]  /*7ce0*/  VIADD R2, R9, 0x1 ;  /* 0x0000000109027836 */ /* 0x000fca0000000000 */
[----:B------:R-:W-:-:S04]  /*7cf0*/  ISETP.NE.AND P1, PT, R2, 0x2d, PT ;  /* 0x0000002d0200780c */ /* 0x000fc80003f25270 */
[----:B------:R-:W-:Y:S02]  /*7d00*/  SEL R3, RZ, 0x1, P1 ;  /* 0x00000001ff037807 */ /* 0x000fe40000800000 */
[----:B0-----:R-:W-:Y:S02]  /*7d10*/  SEL R7, R2, RZ, P1 ;  /* 0x000000ff02077207 */ /* 0x001fe40000800000 */
[----:B------:R-:W-:-:S03]  /*7d20*/  LOP3.LUT R12, R12, R3, RZ, 0x3c, !PT ;  /* 0x000000030c0c7212 */ /* 0x000fc600078e3cff */
[----:B------:R-:W-:Y:S01]  /*7d30*/  IMAD R9, R7, 0x8, R0 ;  /* 0x0000000807097824 */ /* 0x000fe200078e0200 */
[----:B------:R-:W-:Y:S01]  /*7d40*/  SHF.L.U32 R4, R12, 0x1f, RZ ;  /* 0x0000001f0c047819 */ /* 0x000fe200000006ff */
[----:B-1----:R-:W-:Y:S06]  /*7d50*/  @!P0 BRA `(.L_x_158) ;  /* 0x0000001800bc8947 */ /* 0x002fec0003800000 */
.L_x_212:
[----:B------:R-:W1:Y:S01]  /*7d60*/  SYNCS.PHASECHK.TRANS64.TRYWAIT P0, [R9+URZ], R4 ;  /* 0x00000004090075a7 */ /* 0x000e62000800017f */
[----:B------:R-:W-:-:S05]  /*7d70*/  VIADD R2, R7, 0x1 ;  /* 0x0000000107027836 */ /* 0x000fca0000000000 */
[----:B------:R-:W-:-:S04]  /*7d80*/  ISETP.NE.AND P1, PT, R2, 0x2d, PT ;  /* 0x0000002d0200780c */ /* 0x000fc80003f25270 */
[----:B------:R-:W-:Y:S02]  /*7d90*/  SEL R3, RZ, 0x1, P1 ;  /* 0x00000001ff037807 */ /* 0x000fe40000800000 */
[----:B------:R-:W-:Y:S02]  /*7da0*/  SEL R7, R2, RZ, P1 ;  /* 0x000000ff02077207 */ /* 0x000fe40000800000 */
[----:B------:R-:W-:-:S03]  /*7db0*/  LOP3.LUT R12, R12, R3, RZ, 0x3c, !PT ;  /* 0x000000030c0c7212 */ /* 0x000fc600078e3cff */
[----:B0-----:R-:W-:Y:S01]  /*7dc0*/  IMAD R6, R7, 0x8, R0 ;  /* 0x0000000807067824 */ /* 0x001fe200078e0200 */
[----:B------:R-:W-:Y:S01]  /*7dd0*/  SHF.L.U32 R5, R12, 0x1f, RZ ;  /* 0x0000001f0c057819 */ /* 0x000fe200000006ff */
[----:B-1----:R-:W-:Y:S06]  /*7de0*/  @!P0 BRA `(.L_x_159) ;  /* 0x0000001800ac8947 */ /* 0x002fec0003800000 */
.L_x_213:
        /* <DEDUP_REMOVED lines=9> */
.L_x_214:
        /* <DEDUP_REMOVED lines=9> */
.L_x_215:
        /* <DEDUP_REMOVED lines=9> */
.L_x_216:
        /* <DEDUP_REMOVED lines=9> */
.L_x_217:
        /* <DEDUP_REMOVED lines=9> */
.L_x_218:
        /* <DEDUP_REMOVED lines=9> */
.L_x_219:
        /* <DEDUP_REMOVED lines=9> */
.L_x_220:
        /* <DEDUP_REMOVED lines=9> */
.L_x_221:
        /* <DEDUP_REMOVED lines=9> */
.L_x_222:
        /* <DEDUP_REMOVED lines=9> */
.L_x_223:
        /* <DEDUP_REMOVED lines=9> */
.L_x_224:
        /* <DEDUP_REMOVED lines=9> */
.L_x_225:
        /* <DEDUP_REMOVED lines=9> */
.L_x_226:
        /* <DEDUP_REMOVED lines=9> */
.L_x_227:
        /* <DEDUP_REMOVED lines=9> */
.L_x_228:
        /* <DEDUP_REMOVED lines=9> */
.L_x_229:
        /* <DEDUP_REMOVED lines=9> */
.L_x_230:
        /* <DEDUP_REMOVED lines=9> */
.L_x_231:
        /* <DEDUP_REMOVED lines=9> */
.L_x_232:
        /* <DEDUP_REMOVED lines=9> */
.L_x_233:
        /* <DEDUP_REMOVED lines=9> */
.L_x_234:
        /* <DEDUP_REMOVED lines=9> */
.L_x_235:
        /* <DEDUP_REMOVED lines=9> */
.L_x_236:
        /* <DEDUP_REMOVED lines=9> */
.L_x_237:
        /* <DEDUP_REMOVED lines=9> */
.L_x_238:
        /* <DEDUP_REMOVED lines=9> */
.L_x_239:
        /* <DEDUP_REMOVED lines=9> */
.L_x_240:
        /* <DEDUP_REMOVED lines=9> */
.L_x_241:
        /* <DEDUP_REMOVED lines=9> */
.L_x_242:
        /* <DEDUP_REMOVED lines=9> */
.L_x_243:
        /* <DEDUP_REMOVED lines=9> */
.L_x_244:
        /* <DEDUP_REMOVED lines=9> */
.L_x_245:
        /* <DEDUP_REMOVED lines=9> */
.L_x_246:
        /* <DEDUP_REMOVED lines=9> */
.L_x_247:
        /* <DEDUP_REMOVED lines=9> */
.L_x_248:
        /* <DEDUP_REMOVED lines=9> */
.L_x_249:
        /* <DEDUP_REMOVED lines=9> */
.L_x_250:
[----:B------:R-:W1:Y:S01]  /*92c0*/  SYNCS.PHASECHK.TRANS64.TRYWAIT P0, [R9+URZ], R4 ;  /* 0x00000004090075a7 */ /* 0x000e62000800017f */
[----:B------:R-:W-:-:S05]  /*92d0*/  VIADD R2, R7, 0x1 ;  /* 0x0000000107027836 */ /* 0x000fca0000000000 */
[----:B------:R-:W-:-:S04]  /*92e0*/  ISETP.NE.AND P1, PT, R2, 0x2d, PT ;  /* 0x0000002d0200780c */ /* 0x000fc80003f25270 */
[----:B------:R-:W-:Y:S02]  /*92f0*/  SEL R3, RZ, 0x1, P1 ;  /* 0x00000001ff037807 */ /* 0x000fe40000800000 */
[----:B------:R-:W-:Y:S02]  /*9300*/  SEL R7, R2, RZ, P1 ;  /* 0x000000ff02077207 */ /* 0x000fe40000800000 */
[----:B------:R-:W-:-:S03]  /*9310*/  LOP3.LUT R12, R12, R3, RZ, 0x3c, !PT ;  /* 0x000000030c0c7212 */ /* 0x000fc600078e3cff */
[----:B------:R-:W-:Y:S01]  /*9320*/  IMAD R8, R7, 0x8, R0 ;  /* 0x0000000807087824 */ /* 0x000fe200078e0200 */
[----:B0-----:R-:W-:Y:S01]  /*9330*/  SHF.L.U32 R5, R12, 0x1f, RZ ;  /* 0x0000001f0c057819 */ /* 0x001fe200000006ff */
[----:B-1----:R-:W-:Y:S06]  /*9340*/  @!P0 BRA `(.L_x_197) ;  /* 0x00000010004c8947 */ /* 0x002fec0003800000 */
.L_x_251:
[----:B------:R-:W1:Y:S01]  /*9350*/  SYNCS.PHASECHK.TRANS64.TRYWAIT P0, [R8+URZ], R5 ;  /* 0x00000005080075a7 */ /* 0x000e62000800017f */
[----:B------:R-:W-:-:S05]  /*9360*/  VIADD R2, R7, 0x1 ;  /* 0x0000000107027836 */ /* 0x000fca0000000000 */
[----:B------:R-:W-:-:S04]  /*9370*/  ISETP.NE.AND P1, PT, R2, 0x2d, PT ;  /* 0x0000002d0200780c */ /* 0x000fc80003f25270 */
[----:B------:R-:W-:Y:S02]  /*9380*/  SEL R3, RZ, 0x1, P1 ;  /* 0x00000001ff037807 */ /* 0x000fe40000800000 */
[----:B------:R-:W-:Y:S02]  /*9390*/  SEL R7, R2, RZ, P1 ;  /* 0x000000ff02077207 */ /* 0x000fe40000800000 */
[----:B0-----:R-:W-:-:S03]  /*93a0*/  LOP3.LUT R9, R12, R3, RZ, 0x3c, !PT ;  /* 0x000000030c097212 */ /* 0x001fc600078e3cff */
[----:B------:R-:W-:Y:S01]  /*93b0*/  IMAD R11, R7, 0x8, R0 ;  /* 0x00000008070b7824 */ /* 0x000fe200078e0200 */
[----:B------:R-:W-:Y:S01]  /*93c0*/  SHF.L.U32 R6, R9, 0x1f, RZ ;  /* 0x0000001f09067819 */ /* 0x000fe200000006ff */
[----:B-1----:R-:W-:Y:S06]  /*93d0*/  @!P0 BRA `(.L_x_198) ;  /* 0x00000010003c8947 */ /* 0x002fec0003800000 */
.L_x_252:
[----:B------:R-:W1:Y:S01]  /*93e0*/  SYNCS.PHASECHK.TRANS64.TRYWAIT P0, [R11+URZ], R6 ;  /* 0x000000060b0075a7 */ /* 0x000e62000800017f */
[----:B------:R-:W-:-:S05]  /*93f0*/  VIADD R2, R7, 0x1 ;  /* 0x0000000107027836 */ /* 0x000fca0000000000 */
[----:B------:R-:W-:-:S04]  /*9400*/  ISETP.NE.AND P1, PT, R2, 0x2d, PT ;  /* 0x0000002d0200780c */ /* 0x000fc80003f25270 */
[----:B------:R-:W-:Y:S02]  /*9410*/  SEL R4, RZ, 0x1, P1 ;  /* 0x00000001ff047807 */ /* 0x000fe40000800000 */
[----:B------:R-:W-:Y:S02]  /*9420*/  SEL R3, R2, RZ, P1 ;  /* 0x000000ff02037207 */ /* 0x000fe40000800000 */
[----:B------:R-:W-:Y:S01]  /*9430*/  LOP3.LUT R4, R9, R4, RZ, 0x3c, !PT ;  /* 0x0000000409047212 */ /* 0x000fe200078e3cff */
[----:B-1----:R-:W-:Y:S06]  /*9440*/  @!P0 BRA `(.L_x_199) ;  /* 0x0000001000348947 */ /* 0x002fec0003800000 */
.L_x_253:
[----:B------:R-:W-:Y:S01]  /*9450*/  IMAD R3, R3, 0x8, R0 ;  /* 0x0000000803037824 */ /* 0x000fe200078e0200 */
[----:B------:R-:W-:-:S07]  /*9460*/  SHF.L.U32 R0, R4, 0x1f, RZ ;  /* 0x0000001f04007819 */ /* 0x000fce00000006ff */
.L_x_200:
[----:B--2---:R2:W3:Y:S02]  /*9470*/  SYNCS.PHASECHK.TRANS64.TRYWAIT P0, [R3+URZ], R0 ;  /* 0x00000000030075a7 */ /* 0x0044e4000800017f */
[----:B---3--:R-:W-:Y:S05]  /*9480*/  @!P0 NANOSLEEP.SYNCS 0x989680 ;  /* 0x009896800000895d */ /* 0x008fea0003900000 */
[----:B------:R-:W3:Y:S02]  /*9490*/  @!P0 SYNCS.PHASECHK.TRANS64 P0, [R3+URZ], R0 ;  /* 0x00000000030085a7 */ /* 0x000ee4000800007f */
[----:B---3--:R-:W-:Y:S05]  /*94a0*/  @!P0 BRA `(.L_x_200) ;  /* 0xfffffffc00f08947 */ /* 0x008fea000383ffff */
.L_x_154:
[----:B------:R-:W-:Y:S05]  /*94b0*/  BSYNC B0 ;  /* 0x0000000000007941 */ /* 0x000fea0003800000 */
.L_x_153:
[----:B------:R-:W-:Y:S05]  /*94c0*/  EXIT ;  /* 0x000000000000794d */ /* 0x000fea0003800000 */
.L_x_16:
[----:B0-----:R-:W-:-:S04]  /*94d0*/  IMAD.U32 R15, RZ, RZ, UR15 ;  /* 0x0000000fff0f7e24 */ /* 0x001fc8000f8e00ff */
[----:B------:R0:W1:Y:S03]  /*94e0*/  SYNCS.PHASECHK.TRANS64.TRYWAIT P0, [R15+URZ+-0x8], R14 ;  /* 0xfffff80e0f0075a7 */ /* 0x000066000800017f */
[----:B-1----:R-:W-:Y:S05]  /*94f0*/  @!P0 NANOSLEEP.SYNCS 0x989680 ;  /* 0x009896800000895d */ /* 0x002fea0003900000 */
[----:B------:R-:W1:Y:S02]  /*9500*/  @!P0 SYNCS.PHASECHK.TRANS64 P0, [R15+URZ+-0x8], R14 ;  /* 0xfffff80e0f0085a7 */ /* 0x000e64000800007f */
[----:B-1----:R-:W-:Y:S05]  /*9510*/  @!P0 BRA `(.L_x_16) ;  /* 0xfffffffc00ec8947 */ /* 0x002fea000383ffff */
[----:B------:R-:W-:Y:S05]  /*9520*/  BRA `(.L_x_201) ;  /* 0xffffff8400247947 */ /* 0x000fea000383ffff */
.L_x_21:
[----:B-1----:R-:W-:-:S04]  /*9530*/  IMAD.U32 R15, RZ, RZ, UR6 ;  /* 0x00000006ff0f7e24 */ /* 0x002fc8000f8e00ff */
[----:B------:R1:W2:Y:S03]  /*9540*/  SYNCS.PHASECHK.TRANS64.TRYWAIT P0, [R15+URZ], R14 ;  /* 0x0000000e0f0075a7 */ /* 0x0002a6000800017f */
[----:B--2---:R-:W-:Y:S05]  /*9550*/  @!P0 NANOSLEEP.SYNCS 0x989680 ;  /* 0x009896800000895d */ /* 0x004fea0003900000 */
[----:B------:R-:W2:Y:S02]  /*9560*/  @!P0 SYNCS.PHASECHK.TRANS64 P0, [R15+URZ], R14 ;  /* 0x0000000e0f0085a7 */ /* 0x000ea4000800007f */
[----:B--2---:R-:W-:Y:S05]  /*9570*/  @!P0 BRA `(.L_x_21) ;  /* 0xfffffffc00ec8947 */ /* 0x004fea000383ffff */
[----:B------:R-:W-:Y:S05]  /*9580*/  BRA `(.L_x_20) ;  /* 0xffffff88000c7947 */ /* 0x000fea000383ffff */
.L_x_27:
[----:B-1----:R-:W-:-:S04]  /*9590*/  IMAD.U32 R16, RZ, RZ, UR9 ;  /* 0x00000009ff107e24 */ /* 0x002fc8000f8e00ff */
[----:B------:R1:W2:Y:S03]  /*95a0*/  SYNCS.PHASECHK.TRANS64.TRYWAIT P0, [R16+URZ], R15 ;  /* 0x0000000f100075a7 */ /* 0x0002a6000800017f */
[----:B--2---:R-:W-:Y:S05]  /*95b0*/  @!P0 NANOSLEEP.SYNCS 0x989680 ;  /* 0x009896800000895d */ /* 0x004fea0003900000 */
[----:B------:R-:W2:Y:S02]  /*95c0*/  @!P0 SYNCS.PHASECHK.TRANS64 P0, [R16+URZ], R15 ;  /* 0x0000000f100085a7 */ /* 0x000ea4000800007f */
[----:B--2---:R-:W-:Y:S05]  /*95d0*/  @!P0 BRA `(.L_x_27) ;  /* 0xfffffffc00ec8947 */ /* 0x004fea000383ffff */
[----:B------:R-:W-:Y:S05]  /*95e0*/  BRA `(.L_x_26) ;  /* 0xffffff8c00cc7947 */ /* 0x000fea000383ffff */
.L_x_35:
[----:B0-----:R-:W-:-:S04]  /*95f0*/  IMAD.U32 R15, RZ, RZ, UR15 ;  /* 0x0000000fff0f7e24 */ /* 0x001fc8000f8e00ff */
[----:B------:R0:W1:Y:S03]  /*9600*/  SYNCS.PHASECHK.TRANS64.TRYWAIT P0, [R15+URZ+0x8], R14 ;  /* 0x0000080e0f0075a7 */ /* 0x000066000800017f */
[----:B-1----:R-:W-:Y:S05]  /*9610*/  @!P0 NANOSLEEP.SYNCS 0x989680 ;  /* 0x009896800000895d */ /* 0x002fea0003900000 */
[----:B------:R-:W1:Y:S02]  /*9620*/  @!P0 SYNCS.PHASECHK.TRANS64 P0, [R15+URZ+0x8], R14 ;  /* 0x0000080e0f0085a7 */ /* 0x000e64000800007f */
[----:B-1----:R-:W-:Y:S05]  /*9630*/  @!P0 BRA `(.L_x_35) ;  /* 0xfffffffc00ec8947 */ /* 0x002fea000383ffff */
[----:B------:R-:W-:Y:S05]  /*9640*/  BRA `(.L_x_202) ;  /* 0xffffff9800a07947 */ /* 0x000fea000383ffff */
.L_x_140:
[----:B------:R-:W-:Y:S01]  /*9650*/  BSSY B1, `(.L_x_203) ;  /* 0x0000006000017945 */ /* 0x000fe20003800000 */
[----:B------:R-:W-:-:S07]  /*9660*/  IMAD.MOV.U32 R10, RZ, RZ, -0x1 ;  /* 0xffffffffff0a7424 */ /* 0x000fce00078e00ff */
[----:B------:R-:W-:Y:S05]  /*9670*/  WARPSYNC.COLLECTIVE R10, `(.L_x_204) ;  /* 0x000000000a0c7348 */ /* 0x000fea0003c00000 */
[----:B------:R-:W-:Y:S02]  /*9680*/  ELECT P1, UR62, PT ;  /* 0x00000000003e782f */ /* 0x000fe40003820000 */
[----:B------:R-:W-:Y:S01]  /*9690*/  MOV R10, UR62 ;  /* 0x0000003e000a7c02 */ /* 0x000fe20008000f00 */
[----:B------:R-:W-:Y:S10]  /*96a0*/  ENDCOLLECTIVE ;  /* 0x000000000000791b */ /* 0x000ff40003800000 */
.L_x_204:
[----:B------:R-:W-:Y:S05]  /*96b0*/  BSYNC B1 ;  /* 0x0000000000017941 */ /* 0x000fea0003800000 */
.L_x_203:
[----:B------:R-:W-:Y:S05]  /*96c0*/  BRA `(.L_x_205) ;  /* 0xffffffd800407947 */ /* 0x000fea000383ffff */
.L_x_143:
[----:B-1----:R1:W2:Y:S02]  /*96d0*/  SYNCS.PHASECHK.TRANS64.TRYWAIT P1, [R19+URZ+0x168], R10 ;  /* 0x0001680a130075a7 */ /* 0x0022a4000802017f */
[----:B--2---:R-:W-:Y:S05]  /*96e0*/  @!P1 NANOSLEEP.SYNCS 0x989680 ;  /* 0x009896800000995d */ /* 0x004fea0003900000 */
[----:B------:R-:W2:Y:S02]  /*96f0*/  @!P1 SYNCS.PHASECHK.TRANS64 P1, [R19+URZ+0x168], R10 ;  /* 0x0001680a130095a7 */ /* 0x000ea4000802007f */
[----:B--2---:R-:W-:Y:S05]  /*9700*/  @!P1 BRA `(.L_x_143) ;  /* 0xfffffffc00f09947 */ /* 0x004fea000383ffff */
[----:B------:R-:W-:Y:S05]  /*9710*/  BRA `(.L_x_206) ;  /* 0xffffffd800747947 */ /* 0x000fea000383ffff */
.L_x_152:
[----:B------:R-:W-:Y:S01]  /*9720*/  BSSY B0, `(.L_x_207) ;  /* 0x0000006000007945 */ /* 0x000fe20003800000 */
[----:B------:R-:W-:-:S07]  /*9730*/  IMAD.MOV.U32 R10, RZ, RZ, -0x1 ;  /* 0xffffffffff0a7424 */ /* 0x000fce00078e00ff */
[----:B------:R-:W-:Y:S05]  /*9740*/  WARPSYNC.COLLECTIVE R10, `(.L_x_208) ;  /* 0x000000000a0c7348 */ /* 0x000fea0003c00000 */
[----:B------:R-:W-:Y:S02]  /*9750*/  ELECT P1, UR62, PT ;  /* 0x00000000003e782f */ /* 0x000fe40003820000 */
[----:B------:R-:W-:Y:S01]  /*9760*/  MOV R10, UR62 ;  /* 0x0000003e000a7c02 */ /* 0x000fe20008000f00 */
[----:B------:R-:W-:Y:S10]  /*9770*/  ENDCOLLECTIVE ;  /* 0x000000000000791b */ /* 0x000ff40003800000 */
.L_x_208:
[----:B------:R-:W-:Y:S05]  /*9780*/  BSYNC B0 ;  /* 0x0000000000007941 */ /* 0x000fea0003800000 */
.L_x_207:
[----:B------:R-:W-:Y:S01]  /*9790*/  PLOP3.LUT P0, PT, P1, PT, PT, 0x80, 0x0 ;  /* 0x000000000000781c */ /* 0x000fe20000f0f070 */
[----:B------:R-:W-:-:S12]  /*97a0*/  BRA `(.L_x_209) ;  /* 0xffffffe000d07947 */ /* 0x000fd8000383ffff */
.L_x_156:
[----:B0-----:R0:W1:Y:S02]  /*97b0*/  SYNCS.PHASECHK.TRANS64.TRYWAIT P0, [R5+URZ], R2 ;  /* 0x00000002050075a7 */ /* 0x001064000800017f */
[----:B-1----:R-:W-:Y:S05]  /*97c0*/  @!P0 NANOSLEEP.SYNCS 0x989680 ;  /* 0x009896800000895d */ /* 0x002fea0003900000 */
[----:B------:R-:W1:Y:S02]  /*97d0*/  @!P0 SYNCS.PHASECHK.TRANS64 P0, [R5+URZ], R2 ;  /* 0x00000002050085a7 */ /* 0x000e64000800007f */
[----:B-1----:R-:W-:Y:S05]  /*97e0*/  @!P0 BRA `(.L_x_156) ;  /* 0xfffffffc00f08947 */ /* 0x002fea000383ffff */
[----:B------:R-:W-:Y:S05]  /*97f0*/  BRA `(.L_x_210) ;  /* 0xffffffe400107947 */ /* 0x000fea000383ffff */
.L_x_157:
[----:B0-----:R0:W1:Y:S02]  /*9800*/  SYNCS.PHASECHK.TRANS64.TRYWAIT P0, [R7+URZ], R4 ;  /* 0x00000004070075a7 */ /* 0x001064000800017f */
[----:B-1----:R-:W-:Y:S05]  /*9810*/  @!P0 NANOSLEEP.SYNCS 0x989680 ;  /* 0x009896800000895d */ /* 0x002fea0003900000 */
[----:B------:R-:W1:Y:S02]  /*9820*/  @!P0 SYNCS.PHASECHK.TRANS64 P0, [R7+URZ], R4 ;  /* 0x00000004070085a7 */ /* 0x000e64000800007f */
[----:B-1----:R-:W-:Y:S05]  /*9830*/  @!P0 BRA `(.L_x_157) ;  /* 0xfffffffc00f08947 */ /* 0x002fea000383ffff */
[----:B------:R-:W-:Y:S05]  /*9840*/  BRA `(.L_x_211) ;  /* 0xffffffe400207947 */ /* 0x000fea000383ffff */
.L_x_158:
[----:B0-----:R0:W1:Y:S02]  /*9850*/  SYNCS.PHASECHK.TRANS64.TRYWAIT P0, [R6+URZ], R5 ;  /* 0x00000005060075a7 */ /* 0x001064000800017f */
[----:B-1----:R-:W-:Y:S05]  /*9860*/  @!P0 NANOSLEEP.SYNCS 0x989680 ;  /* 0x009896800000895d */ /* 0x002fea0003900000 */
[----:B------:R-:W1:Y:S02]  /*9870*/  @!P0 SYNCS.PHASECHK.TRANS64 P0, [R6+URZ], R5 ;  /* 0x00000005060085a7 */ /* 0x000e64000800007f */
[----:B-1----:R-:W-:Y:S05]  /*9880*/  @!P0 BRA `(.L_x_158) ;  /* 0xfffffffc00f08947 */ /* 0x002fea000383ffff */
[----:B------:R-:W-:Y:S05]  /*9890*/  BRA `(.L_x_212) ;  /* 0xffffffe400307947 */ /* 0x000fea000383ffff */
.L_x_159:
[----:B0-----:R0:W1:Y:S02]  /*98a0*/  SYNCS.PHASECHK.TRANS64.TRYWAIT P0, [R9+URZ], R4 ;  /* 0x00000004090075a7 */ /* 0x001064000800017f */
[----:B-1----:R-:W-:Y:S05]  /*98b0*/  @!P0 NANOSLEEP.SYNCS 0x989680 ;  /* 0x009896800000895d */ /* 0x002fea0003900000 */
[----:B------:R-:W1:Y:S02]  /*98c0*/  @!P0 SYNCS.PHASECHK.TRANS64 P0, [R9+URZ], R4 ;  /* 0x00000004090085a7 */ /* 0x000e64000800007f */
[----:B-1----:R-:W-:Y:S05]  /*98d0*/  @!P0 BRA `(.L_x_159) ;  /* 0xfffffffc00f08947 */ /* 0x002fea000383ffff */
[----:B------:R-:W-:Y:S05]  /*98e0*/  BRA `(.L_x_213) ;  /* 0xffffffe400407947 */ /* 0x000fea000383ffff */
.L_x_160:
[----:B0-----:R0:W1:Y:S02]  /*98f0*/  SYNCS.PHASECHK.TRANS64.TRYWAIT P0, [R6+URZ], R5 ;  /* 0x00000005060075a7 */ /* 0x001064000800017f */
[----:B-1----:R-:W-:Y:S05]  /*9900*/  @!P0 NANOSLEEP.SYNCS 0x989680 ;  /* 0x009896800000895d */ /* 0x002fea0003900000 */
[----:B------:R-:W1:Y:S02]  /*9910*/  @!P0 SYNCS.PHASECHK.TRANS64 P0, [R6+URZ], R5 ;  /* 0x00000005060085a7 */ /* 0x000e64000800007f */
[----:B-1----:R-:W-:Y:S05]  /*9920*/  @!P0 BRA `(.L_x_160) ;  /* 0xfffffffc00f08947 */ /* 0x002fea000383ffff */
[----:B------:R-:W-:Y:S05]  /*9930*/  BRA `(.L_x_214) ;  /* 0xffffffe400507947 */ /* 0x000fea000383ffff */
.L_x_161:
[----:B0-----:R0:W1:Y:S02]  /*9940*/  SYNCS.PHASECHK.TRANS64.TRYWAIT P0, [R9+URZ], R4 ;  /* 0x00000004090075a7 */ /* 0x001064000800017f */
[----:B-1----:R-:W-:Y:S05]  /*9950*/  @!P0 NANOSLEEP.SYNCS 0x989680 ;  /* 0x009896800000895d */ /* 0x002fea0003900000 */
[----:B------:R-:W1:Y:S02]  /*9960*/  @!P0 SYNCS.PHASECHK.TRANS64 P0, [R9+URZ], R4 ;  /* 0x00000004090085a7 */ /* 0x000e64000800007f */
[----:B-1----:R-:W-:Y:S05]  /*9970*/  @!P0 BRA `(.L_x_161) ;  /* 0xfffffffc00f08947 */ /* 0x002fea000383ffff */
[----:B------:R-:W-:Y:S05]  /*9980*/  BRA `(.L_x_215) ;  /* 0xffffffe400607947 */ /* 0x000fea000383ffff */
.L_x_162:
[----:B0-----:R0:W1:Y:S02]  /*9990*/  SYNCS.PHASECHK.TRANS64.TRYWAIT P0, [R6+URZ], R5 ;  /* 0x00000005060075a7 */ /* 0x001064000800017f */
[----:B-1----:R-:W-:Y:S05]  /*99a0*/  @!P0 NANOSLEEP.SYNCS 0x989680 ;  /* 0x009896800000895d */ /* 0x002fea0003900000 */
[----:B------:R-:W1:Y:S02]  /*99b0*/  @!P0 SYNCS.PHASECHK.TRANS64 P0, [R6+URZ], R5 ;  /* 0x00000005060085a7 */ /* 0x000e64000800007f */
[----:B-1----:R-:W-:Y:S05]  /*99c0*/  @!P0 BRA `(.L_x_162) ;  /* 0xfffffffc00f08947 */ /* 0x002fea000383ffff */
[----:B------:R-:W-:Y:S05]  /*99d0*/  BRA `(.L_x_216) ;  /* 0xffffffe400707947 */ /* 0x000fea000383ffff */
.L_x_163:
[----:B0-----:R0:W1:Y:S02]  /*99e0*/  SYNCS.PHASECHK.TRANS64.TRYWAIT P0, [R9+URZ], R4 ;  /* 0x00000004090075a7 */ /* 0x001064000800017f */
[----:B-1----:R-:W-:Y:S05]  /*99f0*/  @!P0 NANOSLEEP.SYNCS 0x989680 ;  /* 0x009896800000895d */ /* 0x002fea0003900000 */
[----:B------:R-:W1:Y:S02]  /*9a00*/  @!P0 SYNCS.PHASECHK.TRANS64 P0, [R9+URZ], R4 ;  /* 0x00000004090085a7 */ /* 0x000e64000800007f */
[----:B-1----:R-:W-:Y:S05]  /*9a10*/  @!P0 BRA `(.L_x_163) ;  /* 0xfffffffc00f08947 */ /* 0x002fea000383ffff */
[----:B------:R-:W-:Y:S05]  /*9a20*/  BRA `(.L_x_217) ;  /* 0xffffffe400807947 */ /* 0x000fea000383ffff */
.L_x_164:
[----:B0-----:R0:W1:Y:S02]  /*9a30*/  SYNCS.PHASECHK.TRANS64.TRYWAIT P0, [R6+URZ], R5 ;  /* 0x00000005060075a7 */ /* 0x001064000800017f */
[----:B-1----:R-:W-:Y:S05]  /*9a40*/  @!P0 NANOSLEEP.SYNCS 0x989680 ;  /* 0x009896800000895d */ /* 0x002fea0003900000 */
[----:B------:R-:W1:Y:S02]  /*9a50*/  @!P0 SYNCS.PHASECHK.TRANS64 P0, [R6+URZ], R5 ;  /* 0x00000005060085a7 */ /* 0x000e64000800007f */
[----:B-1----:R-:W-:Y:S05]  /*9a60*/  @!P0 BRA `(.L_x_164) ;  /* 0xfffffffc00f08947 */ /* 0x002fea000383ffff */
[----:B------:R-:W-:Y:S05]  /*9a70*/  BRA `(.L_x_218) ;  /* 0xffffffe400907947 */ /* 0x000fea000383ffff */
.L_x_165:
[----:B0-----:R0:W1:Y:S02]  /*9a80*/  SYNCS.PHASECHK.TRANS64.TRYWAIT P0, [R9+URZ], R4 ;  /* 0x00000004090075a7 */ /* 0x001064000800017f */
[----:B-1----:R-:W-:Y:S05]  /*9a90*/  @!P0 NANOSLEEP.SYNCS 0x989680 ;  /* 0x009896800000895d */ /* 0x002fea0003900000 */
[----:B------:R-:W1:Y:S02]  /*9aa0*/  @!P0 SYNCS.PHASECHK.TRANS64 P0, [R9+URZ], R4 ;  /* 0x00000004090085a7 */ /* 0x000e64000800007f */
[----:B-1----:R-:W-:Y:S05]  /*9ab0*/  @!P0 BRA `(.L_x_165) ;  /* 0xfffffffc00f08947 */ /* 0x002fea000383ffff */
[----:B------:R-:W-:Y:S05]  /*9ac0*/  BRA `(.L_x_219) ;  /* 0xffffffe400a07947 */ /* 0x000fea000383ffff */
.L_x_166:
[----:B0-----:R0:W1:Y:S02]  /*9ad0*/  SYNCS.PHASECHK.TRANS64.TRYWAIT P0, [R6+URZ], R5 ;  /* 0x00000005060075a7 */ /* 0x001064000800017f */
[----:B-1----:R-:W-:Y:S05]  /*9ae0*/  @!P0 NANOSLEEP.SYNCS 0x989680 ;  /* 0x009896800000895d */ /* 0x002fea0003900000 */
[----:B------:R-:W1:Y:S02]  /*9af0*/  @!P0 SYNCS.PHASECHK.TRANS64 P0, [R6+URZ], R5 ;  /* 0x00000005060085a7 */ /* 0x000e64000800007f */
[----:B-1----:R-:W-:Y:S05]  /*9b00*/  @!P0 BRA `(.L_x_166) ;  /* 0xfffffffc00f08947 */ /* 0x002fea000383ffff */
[----:B------:R-:W-:Y:S05]  /*9b10*/  BRA `(.L_x_220) ;  /* 0xffffffe400b07947 */ /* 0x000fea000383ffff */
.L_x_167:
[----:B0-----:R0:W1:Y:S02]  /*9b20*/  SYNCS.PHASECHK.TRANS64.TRYWAIT P0, [R9+URZ], R4 ;  /* 0x00000004090075a7 */ /* 0x001064000800017f */
[----:B-1----:R-:W-:Y:S05]  /*9b30*/  @!P0 NANOSLEEP.SYNCS 0x989680 ;  /* 0x009896800000895d */ /* 0x002fea0003900000 */
[----:B------:R-:W1:Y:S02]  /*9b40*/  @!P0 SYNCS.PHASECHK.TRANS64 P0, [R9+URZ], R4 ;  /* 0x00000004090085a7 */ /* 0x000e64000800007f */
[----:B-1----:R-:W-:Y:S05]  /*9b50*/  @!P0 BRA `(.L_x_167) ;  /* 0xfffffffc00f08947 */ /* 0x002fea000383ffff */
[----:B------:R-:W-:Y:S05]  /*9b60*/  BRA `(.L_x_221) ;  /* 0xffffffe400c07947 */ /* 0x000fea000383ffff */
.L_x_168:
[----:B0-----:R0:W1:Y:S02]  /*9b70*/  SYNCS.PHASECHK.TRANS64.TRYWAIT P0, [R6+URZ], R5 ;  /* 0x00000005060075a7 */ /* 0x001064000800017f */
[----:B-1----:R-:W-:Y:S05]  /*9b80*/  @!P0 NANOSLEEP.SYNCS 0x989680 ;  /* 0x009896800000895d */ /* 0x002fea0003900000 */
[----:B------:R-:W1:Y:S02]  /*9b90*/  @!P0 SYNCS.PHASECHK.TRANS64 P0, [R6+URZ], R5 ;  /* 0x00000005060085a7 */ /* 0x000e64000800007f */
[----:B-1----:R-:W-:Y:S05]  /*9ba0*/  @!P0 BRA `(.L_x_168) ;  /* 0xfffffffc00f08947 */ /* 0x002fea000383ffff */
[----:B------:R-:W-:Y:S05]  /*9bb0*/  BRA `(.L_x_222) ;  /* 0xffffffe400d07947 */ /* 0x000fea000383ffff */
.L_x_169:
[----:B0-----:R0:W1:Y:S02]  /*9bc0*/  SYNCS.PHASECHK.TRANS64.TRYWAIT P0, [R9+URZ], R4 ;  /* 0x00000004090075a7 */ /* 0x001064000800017f */
[----:B-1----:R-:W-:Y:S05]  /*9bd0*/  @!P0 NANOSLEEP.SYNCS 0x989680 ;  /* 0x009896800000895d */ /* 0x002fea0003900000 */
[----:B------:R-:W1:Y:S02]  /*9be0*/  @!P0 SYNCS.PHASECHK.TRANS64 P0, [R9+URZ], R4 ;  /* 0x00000004090085a7 */ /* 0x000e64000800007f */
[----:B-1----:R-:W-:Y:S05]  /*9bf0*/  @!P0 BRA `(.L_x_169) ;  /* 0xfffffffc00f08947 */ /* 0x002fea000383ffff */
[----:B------:R-:W-:Y:S05]  /*9c00*/  BRA `(.L_x_223) ;  /* 0xffffffe400e07947 */ /* 0x000fea000383ffff */
.L_x_170:
[----:B0-----:R0:W1:Y:S02]  /*9c10*/  SYNCS.PHASECHK.TRANS64.TRYWAIT P0, [R6+URZ], R5 ;  /* 0x00000005060075a7 */ /* 0x001064000800017f */
[----:B-1----:R-:W-:Y:S05]  /*9c20*/  @!P0 NANOSLEEP.SYNCS 0x989680 ;  /* 0x009896800000895d */ /* 0x002fea0003900000 */
[----:B------:R-:W1:Y:S02]  /*9c30*/  @!P0 SYNCS.PHASECHK.TRANS64 P0, [R6+URZ], R5 ;  /* 0x00000005060085a7 */ /* 0x000e64000800007f */
[----:B-1----:R-:W-:Y:S05]  /*9c40*/  @!P0 BRA `(.L_x_170) ;  /* 0xfffffffc00f08947 */ /* 0x002fea000383ffff */
[----:B------:R-:W-:Y:S05]  /*9c50*/  BRA `(.L_x_224) ;  /* 0xffffffe400f07947 */ /* 0x000fea000383ffff */
.L_x_171:
[----:B0-----:R0:W1:Y:S02]  /*9c60*/  SYNCS.PHASECHK.TRANS64.TRYWAIT P0, [R9+URZ], R4 ;  /* 0x00000004090075a7 */ /* 0x001064000800017f */
[----:B-1----:R-:W-:Y:S05]  /*9c70*/  @!P0 NANOSLEEP.SYNCS 0x989680 ;  /* 0x009896800000895d */ /* 0x002fea0003900000 */
[----:B------:R-:W1:Y:S02]  /*9c80*/  @!P0 SYNCS.PHASECHK.TRANS64 P0, [R9+URZ], R4 ;  /* 0x00000004090085a7 */ /* 0x000e64000800007f */
[----:B-1----:R-:W-:Y:S05]  /*9c90*/  @!P0 BRA `(.L_x_171) ;  /* 0xfffffffc00f08947 */ /* 0x002fea000383ffff */
[----:B------:R-:W-:Y:S05]  /*9ca0*/  BRA `(.L_x_225) ;  /* 0xffffffe800007947 */ /* 0x000fea000383ffff */
.L_x_172:
[----:B0-----:R0:W1:Y:S02]  /*9cb0*/  SYNCS.PHASECHK.TRANS64.TRYWAIT P0, [R6+URZ], R5 ;  /* 0x00000005060075a7 */ /* 0x001064000800017f */
[----:B-1----:R-:W-:Y:S05]  /*9cc0*/  @!P0 NANOSLEEP.SYNCS 0x989680 ;  /* 0x009896800000895d */ /* 0x002fea0003900000 */
[----:B------:R-:W1:Y:S02]  /*9cd0*/  @!P0 SYNCS.PHASECHK.TRANS64 P0, [R6+URZ], R5 ;  /* 0x00000005060085a7 */ /* 0x000e64000800007f */
[----:B-1----:R-:W-:Y:S05]  /*9ce0*/  @!P0 BRA `(.L_x_172) ;  /* 0xfffffffc00f08947 */ /* 0x002fea000383ffff */
[----:B------:R-:W-:Y:S05]  /*9cf0*/  BRA `(.L_x_226) ;  /* 0xffffffe800107947 */ /* 0x000fea000383ffff */
.L_x_173:
[----:B0-----:R0:W1:Y:S02]  /*9d00*/  SYNCS.PHASECHK.TRANS64.TRYWAIT P0, [R9+URZ], R4 ;  /* 0x00000004090075a7 */ /* 0x001064000800017f */
[----:B-1----:R-:W-:Y:S05]  /*9d10*/  @!P0 NANOSLEEP.SYNCS 0x989680 ;  /* 0x009896800000895d */ /* 0x002fea0003900000 */
[----:B------:R-:W1:Y:S02]  /*9d20*/  @!P0 SYNCS.PHASECHK.TRANS64 P0, [R9+URZ], R4 ;  /* 0x00000004090085a7 */ /* 0x000e64000800007f */
[----:B-1----:R-:W-:Y:S05]  /*9d30*/  @!P0 BRA `(.L_x_173) ;  /* 0xfffffffc00f08947 */ /* 0x002fea000383ffff */
[----:B------:R-:W-:Y:S05]  /*9d40*/  BRA `(.L_x_227) ;  /* 0xffffffe800207947 */ /* 0x000fea000383ffff */
.L_x_174:
[----:B0-----:R0:W1:Y:S02]  /*9d50*/  SYNCS.PHASECHK.TRANS64.TRYWAIT P0, [R6+URZ], R5 ;  /* 0x00000005060075a7 */ /* 0x001064000800017f */
[----:B-1----:R-:W-:Y:S05]  /*9d60*/  @!P0 NANOSLEEP.SYNCS 0x989680 ;  /* 0x009896800000895d */ /* 0x002fea0003900000 */
[----:B------:R-:W1:Y:S02]  /*9d70*/  @!P0 SYNCS.PHASECHK.TRANS64 P0, [R6+URZ], R5 ;  /* 0x00000005060085a7 */ /* 0x000e64000800007f */
[----:B-1----:R-:W-:Y:S05]  /*9d80*/  @!P0 BRA `(.L_x_174) ;  /* 0xfffffffc00f08947 */ /* 0x002fea000383ffff */
[----:B------:R-:W-:Y:S05]  /*9d90*/  BRA `(.L_x_228) ;  /* 0xffffffe800307947 */ /* 0x000fea000383ffff */
.L_x_175:
[----:B0-----:R0:W1:Y:S02]  /*9da0*/  SYNCS.PHASECHK.TRANS64.TRYWAIT P0, [R9+URZ], R4 ;  /* 0x00000004090075a7 */ /* 0x001064000800017f */
[----:B-1----:R-:W-:Y:S05]  /*9db0*/  @!P0 NANOSLEEP.SYNCS 0x989680 ;  /* 0x009896800000895d */ /* 0x002fea0003900000 */
[----:B------:R-:W1:Y:S02]  /*9dc0*/  @!P0 SYNCS.PHASECHK.TRANS64 P0, [R9+URZ], R4 ;  /* 0x00000004090085a7 */ /* 0x000e64000800007f */
[----:B-1----:R-:W-:Y:S05]  /*9dd0*/  @!P0 BRA `(.L_x_175) ;  /* 0xfffffffc00f08947 */ /* 0x002fea000383ffff */
[----:B------:R-:W-:Y:S05]  /*9de0*/  BRA `(.L_x_229) ;  /* 0xffffffe800407947 */ /* 0x000fea000383ffff */
.L_x_176:
[----:B0-----:R0:W1:Y:S02]  /*9df0*/  SYNCS.PHASECHK.TRANS64.TRYWAIT P0, [R6+URZ], R5 ;  /* 0x00000005060075a7 */ /* 0x001064000800017f */
[----:B-1----:R-:W-:Y:S05]  /*9e00*/  @!P0 NANOSLEEP.SYNCS 0x989680 ;  /* 0x009896800000895d */ /* 0x002fea0003900000 */
[----:B------:R-:W1:Y:S02]  /*9e10*/  @!P0 SYNCS.PHASECHK.TRANS64 P0, [R6+URZ], R5 ;  /* 0x00000005060085a7 */ /* 0x000e64000800007f */
[----:B-1----:R-:W-:Y:S05]  /*9e20*/  @!P0 BRA `(.L_x_176) ;  /* 0xfffffffc00f08947 */ /* 0x002fea000383ffff */
[----:B------:R-:W-:Y:S05]  /*9e30*/  BRA `(.L_x_230) ;  /* 0xffffffe800507947 */ /* 0x000fea000383ffff */
.L_x_177:
[----:B0-----:R0:W1:Y:S02]  /*9e40*/  SYNCS.PHASECHK.TRANS64.TRYWAIT P0, [R9+URZ], R4 ;  /* 0x00000004090075a7 */ /* 0x001064000800017f */
[----:B-1----:R-:W-:Y:S05]  /*9e50*/  @!P0 NANOSLEEP.SYNCS 0x989680 ;  /* 0x009896800000895d */ /* 0x002fea0003900000 */
[----:B------:R-:W1:Y:S02]  /*9e60*/  @!P0 SYNCS.PHASECHK.TRANS64 P0, [R9+URZ], R4 ;  /* 0x00000004090085a7 */ /* 0x000e64000800007f */
[----:B-1----:R-:W-:Y:S05]  /*9e70*/  @!P0 BRA `(.L_x_177) ;  /* 0xfffffffc00f08947 */ /* 0x002fea000383ffff */
[----:B------:R-:W-:Y:S05]  /*9e80*/  BRA `(.L_x_231) ;  /* 0xffffffe800607947 */ /* 0x000fea000383ffff */
.L_x_178:
[----:B0-----:R0:W1:Y:S02]  /*9e90*/  SYNCS.PHASECHK.TRANS64.TRYWAIT P0, [R6+URZ], R5 ;  /* 0x00000005060075a7 */ /* 0x001064000800017f */
[----:B-1----:R-:W-:Y:S05]  /*9ea0*/  @!P0 NANOSLEEP.SYNCS 0x989680 ;  /* 0x009896800000895d */ /* 0x002fea0003900000 */
[----:B------:R-:W1:Y:S02]  /*9eb0*/  @!P0 SYNCS.PHASECHK.TRANS64 P0, [R6+URZ], R5 ;  /* 0x00000005060085a7 */ /* 0x000e64000800007f */
[----:B-1----:R-:W-:Y:S05]  /*9ec0*/  @!P0 BRA `(.L_x_178) ;  /* 0xfffffffc00f08947 */ /* 0x002fea000383ffff */
[----:B------:R-:W-:Y:S05]  /*9ed0*/  BRA `(.L_x_232) ;  /* 0xffffffe800707947 */ /* 0x000fea000383ffff */
.L_x_179:
[----:B0-----:R0:W1:Y:S02]  /*9ee0*/  SYNCS.PHASECHK.TRANS64.TRYWAIT P0, [R9+URZ], R4 ;  /* 0x00000004090075a7 */ /* 0x001064000800017f */
[----:B-1----:R-:W-:Y:S05]  /*9ef0*/  @!P0 NANOSLEEP.SYNCS 0x989680 ;  /* 0x009896800000895d */ /* 0x002fea0003900000 */
[----:B------:R-:W1:Y:S02]  /*9f00*/  @!P0 SYNCS.PHASECHK.TRANS64 P0, [R9+URZ], R4 ;  /* 0x00000004090085a7 */ /* 0x000e64000800007f */
[----:B-1----:R-:W-:Y:S05]  /*9f10*/  @!P0 BRA `(.L_x_179) ;  /* 0xfffffffc00f08947 */ /* 0x002fea000383ffff */
[----:B------:R-:W-:Y:S05]  /*9f20*/  BRA `(.L_x_233) ;  /* 0xffffffe800807947 */ /* 0x000fea000383ffff */
.L_x_180:
[----:B0-----:R0:W1:Y:S02]  /*9f30*/  SYNCS.PHASECHK.TRANS64.TRYWAIT P0, [R6+URZ], R5 ;  /* 0x00000005060075a7 */ /* 0x001064000800017f */
[----:B-1----:R-:W-:Y:S05]  /*9f40*/  @!P0 NANOSLEEP.SYNCS 0x989680 ;  /* 0x009896800000895d */ /* 0x002fea0003900000 */
[----:B------:R-:W1:Y:S02]  /*9f50*/  @!P0 SYNCS.PHASECHK.TRANS64 P0, [R6+URZ], R5 ;  /* 0x00000005060085a7 */ /* 0x000e64000800007f */
[----:B-1----:R-:W-:Y:S05]  /*9f60*/  @!P0 BRA `(.L_x_180) ;  /* 0xfffffffc00f08947 */ /* 0x002fea000383ffff */
[----:B------:R-:W-:Y:S05]  /*9f70*/  BRA `(.L_x_234) ;  /* 0xffffffe800907947 */ /* 0x000fea000383ffff */
.L_x_181:
[----:B0-----:R0:W1:Y:S02]  /*9f80*/  SYNCS.PHASECHK.TRANS64.TRYWAIT P0, [R9+URZ], R4 ;  /* 0x00000004090075a7 */ /* 0x001064000800017f */
[----:B-1----:R-:W-:Y:S05]  /*9f90*/  @!P0 NANOSLEEP.SYNCS 0x989680 ;  /* 0x009896800000895d */ /* 0x002fea0003900000 */
[----:B------:R-:W1:Y:S02]  /*9fa0*/  @!P0 SYNCS.PHASECHK.TRANS64 P0, [R9+URZ], R4 ;  /* 0x00000004090085a7 */ /* 0x000e64000800007f */
[----:B-1----:R-:W-:Y:S05]  /*9fb0*/  @!P0 BRA `(.L_x_181) ;  /* 0xfffffffc00f08947 */ /* 0x002fea000383ffff */
[----:B------:R-:W-:Y:S05]  /*9fc0*/  BRA `(.L_x_235) ;  /* 0xffffffe800a07947 */ /* 0x000fea000383ffff */
.L_x_182:
[----:B0-----:R0:W1:Y:S02]  /*9fd0*/  SYNCS.PHASECHK.TRANS64.TRYWAIT P0, [R6+URZ], R5 ;  /* 0x00000005060075a7 */ /* 0x001064000800017f */
[----:B-1----:R-:W-:Y:S05]  /*9fe0*/  @!P0 NANOSLEEP.SYNCS 0x989680 ;  /* 0x009896800000895d */ /* 0x002fea0003900000 */
[----:B------:R-:W1:Y:S02]  /*9ff0*/  @!P0 SYNCS.PHASECHK.TRANS64 P0, [R6+URZ], R5 ;  /* 0x00000005060085a7 */ /* 0x000e64000800007f */
[----:B-1----:R-:W-:Y:S05]  /*a000*/  @!P0 BRA `(.L_x_182) ;  /* 0xfffffffc00f08947 */ /* 0x002fea000383ffff */
[----:B------:R-:W-:Y:S05]  /*a010*/  BRA `(.L_x_236) ;  /* 0xffffffe800b07947 */ /* 0x000fea000383ffff */
.L_x_183:
[----:B0-----:R0:W1:Y:S02]  /*a020*/  SYNCS.PHASECHK.TRANS64.TRYWAIT P0, [R9+URZ], R4 ;  /* 0x00000004090075a7 */ /* 0x001064000800017f */
[----:B-1----:R-:W-:Y:S05]  /*a030*/  @!P0 NANOSLEEP.SYNCS 0x989680 ;  /* 0x009896800000895d */ /* 0x002fea0003900000 */
[----:B------:R-:W1:Y:S02]  /*a040*/  @!P0 SYNCS.PHASECHK.TRANS64 P0, [R9+URZ], R4 ;  /* 0x00000004090085a7 */ /* 0x000e64000800007f */
[----:B-1----:R-:W-:Y:S05]  /*a050*/  @!P0 BRA `(.L_x_183) ;  /* 0xfffffffc00f08947 */ /* 0x002fea000383ffff */
[----:B------:R-:W-:Y:S05]  /*a060*/  BRA `(.L_x_237) ;  /* 0xffffffe800c07947 */ /* 0x000fea000383ffff */
.L_x_184:
[----:B0-----:R0:W1:Y:S02]  /*a070*/  SYNCS.PHASECHK.TRANS64.TRYWAIT P0, [R6+URZ], R5 ;  /* 0x00000005060075a7 */ /* 0x001064000800017f */
[----:B-1----:R-:W-:Y:S05]  /*a080*/  @!P0 NANOSLEEP.SYNCS 0x989680 ;  /* 0x009896800000895d */ /* 0x002fea0003900000 */
[----:B------:R-:W1:Y:S02]  /*a090*/  @!P0 SYNCS.PHASECHK.TRANS64 P0, [R6+URZ], R5 ;  /* 0x00000005060085a7 */ /* 0x000e64000800007f */
[----:B-1----:R-:W-:Y:S05]  /*a0a0*/  @!P0 BRA `(.L_x_184) ;  /* 0xfffffffc00f08947 */ /* 0x002fea000383ffff */
[----:B------:R-:W-:Y:S05]  /*a0b0*/  BRA `(.L_x_238) ;  /* 0xffffffe800d07947 */ /* 0x000fea000383ffff */
.L_x_185:
[----:B0-----:R0:W1:Y:S02]  /*a0c0*/  SYNCS.PHASECHK.TRANS64.TRYWAIT P0, [R9+URZ], R4 ;  /* 0x00000004090075a7 */ /* 0x001064000800017f */
[----:B-1----:R-:W-:Y:S05]  /*a0d0*/  @!P0 NANOSLEEP.SYNCS 0x989680 ;  /* 0x009896800000895d */ /* 0x002fea0003900000 */
[----:B------:R-:W1:Y:S02]  /*a0e0*/  @!P0 SYNCS.PHASECHK.TRANS64 P0, [R9+URZ], R4 ;  /* 0x00000004090085a7 */ /* 0x000e64000800007f */
[----:B-1----:R-:W-:Y:S05]  /*a0f0*/  @!P0 BRA `(.L_x_185) ;  /* 0xfffffffc00f08947 */ /* 0x002fea000383ffff */
[----:B------:R-:W-:Y:S05]  /*a100*/  BRA `(.L_x_239) ;  /* 0xffffffe800e07947 */ /* 0x000fea000383ffff */
.L_x_186:
[----:B0-----:R0:W1:Y:S02]  /*a110*/  SYNCS.PHASECHK.TRANS64.TRYWAIT P0, [R6+URZ], R5 ;  /* 0x00000005060075a7 */ /* 0x001064000800017f */
[----:B-1----:R-:W-:Y:S05]  /*a120*/  @!P0 NANOSLEEP.SYNCS 0x989680 ;  /* 0x009896800000895d */ /* 0x002fea0003900000 */
[----:B------:R-:W1:Y:S02]  /*a130*/  @!P0 SYNCS.PHASECHK.TRANS64 P0, [R6+URZ], R5 ;  /* 0x00000005060085a7 */ /* 0x000e64000800007f */
[----:B-1----:R-:W-:Y:S05]  /*a140*/  @!P0 BRA `(.L_x_186) ;  /* 0xfffffffc00f08947 */ /* 0x002fea000383ffff */
[----:B------:R-:W-:Y:S05]  /*a150*/  BRA `(.L_x_240) ;  /* 0xffffffe800f07947 */ /* 0x000fea000383ffff */
.L_x_187:
[----:B0-----:R0:W1:Y:S02]  /*a160*/  SYNCS.PHASECHK.TRANS64.TRYWAIT P0, [R9+URZ], R4 ;  /* 0x00000004090075a7 */ /* 0x001064000800017f */
[----:B-1----:R-:W-:Y:S05]  /*a170*/  @!P0 NANOSLEEP.SYNCS 0x989680 ;  /* 0x009896800000895d */ /* 0x002fea0003900000 */
[----:B------:R-:W1:Y:S02]  /*a180*/  @!P0 SYNCS.PHASECHK.TRANS64 P0, [R9+URZ], R4 ;  /* 0x00000004090085a7 */ /* 0x000e64000800007f */
[----:B-1----:R-:W-:Y:S05]  /*a190*/  @!P0 BRA `(.L_x_187) ;  /* 0xfffffffc00f08947 */ /* 0x002fea000383ffff */
[----:B------:R-:W-:Y:S05]  /*a1a0*/  BRA `(.L_x_241) ;  /* 0xffffffec00007947 */ /* 0x000fea000383ffff */
.L_x_188:
[----:B0-----:R0:W1:Y:S02]  /*a1b0*/  SYNCS.PHASECHK.TRANS64.TRYWAIT P0, [R6+URZ], R5 ;  /* 0x00000005060075a7 */ /* 0x001064000800017f */
[----:B-1----:R-:W-:Y:S05]  /*a1c0*/  @!P0 NANOSLEEP.SYNCS 0x989680 ;  /* 0x009896800000895d */ /* 0x002fea0003900000 */
[----:B------:R-:W1:Y:S02]  /*a1d0*/  @!P0 SYNCS.PHASECHK.TRANS64 P0, [R6+URZ], R5 ;  /* 0x00000005060085a7 */ /* 0x000e64000800007f */
[----:B-1----:R-:W-:Y:S05]  /*a1e0*/  @!P0 BRA `(.L_x_188) ;  /* 0xfffffffc00f08947 */ /* 0x002fea000383ffff */
[----:B------:R-:W-:Y:S05]  /*a1f0*/  BRA `(.L_x_242) ;  /* 0xffffffec00107947 */ /* 0x000fea000383ffff */
.L_x_189:
[----:B0-----:R0:W1:Y:S02]  /*a200*/  SYNCS.PHASECHK.TRANS64.TRYWAIT P0, [R9+URZ], R4 ;  /* 0x00000004090075a7 */ /* 0x001064000800017f */
[----:B-1----:R-:W-:Y:S05]  /*a210*/  @!P0 NANOSLEEP.SYNCS 0x989680 ;  /* 0x009896800000895d */ /* 0x002fea0003900000 */
[----:B------:R-:W1:Y:S02]  /*a220*/  @!P0 SYNCS.PHASECHK.TRANS64 P0, [R9+URZ], R4 ;  /* 0x00000004090085a7 */ /* 0x000e64000800007f */
[----:B-1----:R-:W-:Y:S05]  /*a230*/  @!P0 BRA `(.L_x_189) ;  /* 0xfffffffc00f08947 */ /* 0x002fea000383ffff */
[----:B------:R-:W-:Y:S05]  /*a240*/  BRA `(.L_x_243) ;  /* 0xffffffec00207947 */ /* 0x000fea000383ffff */
.L_x_190:
[----:B0-----:R0:W1:Y:S02]  /*a250*/  SYNCS.PHASECHK.TRANS64.TRYWAIT P0, [R6+URZ], R5 ;  /* 0x00000005060075a7 */ /* 0x001064000800017f */
[----:B-1----:R-:W-:Y:S05]  /*a260*/  @!P0 NANOSLEEP.SYNCS 0x989680 ;  /* 0x009896800000895d */ /* 0x002fea0003900000 */
[----:B------:R-:W1:Y:S02]  /*a270*/  @!P0 SYNCS.PHASECHK.TRANS64 P0, [R6+URZ], R5 ;  /* 0x00000005060085a7 */ /* 0x000e64000800007f */
[----:B-1----:R-:W-:Y:S05]  /*a280*/  @!P0 BRA `(.L_x_190) ;  /* 0xfffffffc00f08947 */ /* 0x002fea000383ffff */
[----:B------:R-:W-:Y:S05]  /*a290*/  BRA `(.L_x_244) ;  /* 0xffffffec00307947 */ /* 0x000fea000383ffff */
.L_x_191:
[----:B0-----:R0:W1:Y:S02]  /*a2a0*/  SYNCS.PHASECHK.TRANS64.TRYWAIT P0, [R9+URZ], R4 ;  /* 0x00000004090075a7 */ /* 0x001064000800017f */
[----:B-1----:R-:W-:Y:S05]  /*a2b0*/  @!P0 NANOSLEEP.SYNCS 0x989680 ;  /* 0x009896800000895d */ /* 0x002fea0003900000 */
[----:B------:R-:W1:Y:S02]  /*a2c0*/  @!P0 SYNCS.PHASECHK.TRANS64 P0, [R9+URZ], R4 ;  /* 0x00000004090085a7 */ /* 0x000e64000800007f */
[----:B-1----:R-:W-:Y:S05]  /*a2d0*/  @!P0 BRA `(.L_x_191) ;  /* 0xfffffffc00f08947 */ /* 0x002fea000383ffff */
[----:B------:R-:W-:Y:S05]  /*a2e0*/  BRA `(.L_x_245) ;  /* 0xffffffec00407947 */ /* 0x000fea000383ffff */
.L_x_192:
[----:B0-----:R0:W1:Y:S02]  /*a2f0*/  SYNCS.PHASECHK.TRANS64.TRYWAIT P0, [R6+URZ], R5 ;  /* 0x00000005060075a7 */ /* 0x001064000800017f */
[----:B-1----:R-:W-:Y:S05]  /*a300*/  @!P0 NANOSLEEP.SYNCS 0x989680 ;  /* 0x009896800000895d */ /* 0x002fea0003900000 */
[----:B------:R-:W1:Y:S02]  /*a310*/  @!P0 SYNCS.PHASECHK.TRANS64 P0, [R6+URZ], R5 ;  /* 0x00000005060085a7 */ /* 0x000e64000800007f */
[----:B-1----:R-:W-:Y:S05]  /*a320*/  @!P0 BRA `(.L_x_192) ;  /* 0xfffffffc00f08947 */ /* 0x002fea000383ffff */
[----:B------:R-:W-:Y:S05]  /*a330*/  BRA `(.L_x_246) ;  /* 0xffffffec00507947 */ /* 0x000fea000383ffff */
.L_x_193:
[----:B0-----:R0:W1:Y:S02]  /*a340*/  SYNCS.PHASECHK.TRANS64.TRYWAIT P0, [R9+URZ], R4 ;  /* 0x00000004090075a7 */ /* 0x001064000800017f */
[----:B-1----:R-:W-:Y:S05]  /*a350*/  @!P0 NANOSLEEP.SYNCS 0x989680 ;  /* 0x009896800000895d */ /* 0x002fea0003900000 */
[----:B------:R-:W1:Y:S02]  /*a360*/  @!P0 SYNCS.PHASECHK.TRANS64 P0, [R9+URZ], R4 ;  /* 0x00000004090085a7 */ /* 0x000e64000800007f */
[----:B-1----:R-:W-:Y:S05]  /*a370*/  @!P0 BRA `(.L_x_193) ;  /* 0xfffffffc00f08947 */ /* 0x002fea000383ffff */
[----:B------:R-:W-:Y:S05]  /*a380*/  BRA `(.L_x_247) ;  /* 0xffffffec00607947 */ /* 0x000fea000383ffff */
.L_x_194:
[----:B0-----:R0:W1:Y:S02]  /*a390*/  SYNCS.PHASECHK.TRANS64.TRYWAIT P0, [R6+URZ], R5 ;  /* 0x00000005060075a7 */ /* 0x001064000800017f */
[----:B-1----:R-:W-:Y:S05]  /*a3a0*/  @!P0 NANOSLEEP.SYNCS 0x989680 ;  /* 0x009896800000895d */ /* 0x002fea0003900000 */
[----:B------:R-:W1:Y:S02]  /*a3b0*/  @!P0 SYNCS.PHASECHK.TRANS64 P0, [R6+URZ], R5 ;  /* 0x00000005060085a7 */ /* 0x000e64000800007f */
[----:B-1----:R-:W-:Y:S05]  /*a3c0*/  @!P0 BRA `(.L_x_194) ;  /* 0xfffffffc00f08947 */ /* 0x002fea000383ffff */
[----:B------:R-:W-:Y:S05]  /*a3d0*/  BRA `(.L_x_248) ;  /* 0xffffffec00707947 */ /* 0x000fea000383ffff */
.L_x_195:
[----:B0-----:R0:W1:Y:S02]  /*a3e0*/  SYNCS.PHASECHK.TRANS64.TRYWAIT P0, [R9+URZ], R4 ;  /* 0x00000004090075a7 */ /* 0x001064000800017f */
[----:B-1----:R-:W-:Y:S05]  /*a3f0*/  @!P0 NANOSLEEP.SYNCS 0x989680 ;  /* 0x009896800000895d */ /* 0x002fea0003900000 */
[----:B------:R-:W1:Y:S02]  /*a400*/  @!P0 SYNCS.PHASECHK.TRANS64 P0, [R9+URZ], R4 ;  /* 0x00000004090085a7 */ /* 0x000e64000800007f */
[----:B-1----:R-:W-:Y:S05]  /*a410*/  @!P0 BRA `(.L_x_195) ;  /* 0xfffffffc00f08947 */ /* 0x002fea000383ffff */
[----:B------:R-:W-:Y:S05]  /*a420*/  BRA `(.L_x_249) ;  /* 0xffffffec00807947 */ /* 0x000fea000383ffff */
.L_x_196:
[----:B0-----:R0:W1:Y:S02]  /*a430*/  SYNCS.PHASECHK.TRANS64.TRYWAIT P0, [R6+URZ], R5 ;  /* 0x00000005060075a7 */ /* 0x001064000800017f */
[----:B-1----:R-:W-:Y:S05]  /*a440*/  @!P0 NANOSLEEP.SYNCS 0x989680 ;  /* 0x009896800000895d */ /* 0x002fea0003900000 */
[----:B------:R-:W1:Y:S02]  /*a450*/  @!P0 SYNCS.PHASECHK.TRANS64 P0, [R6+URZ], R5 ;  /* 0x00000005060085a7 */ /* 0x000e64000800007f */
[----:B-1----:R-:W-:Y:S05]  /*a460*/  @!P0 BRA `(.L_x_196) ;  /* 0xfffffffc00f08947 */ /* 0x002fea000383ffff */
[----:B------:R-:W-:Y:S05]  /*a470*/  BRA `(.L_x_250) ;  /* 0xffffffec00907947 */ /* 0x000fea000383ffff */
.L_x_197:
[----:B0-----:R0:W1:Y:S02]  /*a480*/  SYNCS.PHASECHK.TRANS64.TRYWAIT P0, [R9+URZ], R4 ;  /* 0x00000004090075a7 */ /* 0x001064000800017f */
[----:B-1----:R-:W-:Y:S05]  /*a490*/  @!P0 NANOSLEEP.SYNCS 0x989680 ;  /* 0x009896800000895d */ /* 0x002fea0003900000 */
[----:B------:R-:W1:Y:S02]  /*a4a0*/  @!P0 SYNCS.PHASECHK.TRANS64 P0, [R9+URZ], R4 ;  /* 0x00000004090085a7 */ /* 0x000e64000800007f */
[----:B-1----:R-:W-:Y:S05]  /*a4b0*/  @!P0 BRA `(.L_x_197) ;  /* 0xfffffffc00f08947 */ /* 0x002fea000383ffff */
[----:B------:R-:W-:Y:S05]  /*a4c0*/  BRA `(.L_x_251) ;  /* 0xffffffec00a07947 */ /* 0x000fea000383ffff */
.L_x_198:
[----:B0-----:R0:W1:Y:S02]  /*a4d0*/  SYNCS.PHASECHK.TRANS64.TRYWAIT P0, [R8+URZ], R5 ;  /* 0x00000005080075a7 */ /* 0x001064000800017f */
[----:B-1----:R-:W-:Y:S05]  /*a4e0*/  @!P0 NANOSLEEP.SYNCS 0x989680 ;  /* 0x009896800000895d */ /* 0x002fea0003900000 */
[----:B------:R-:W1:Y:S02]  /*a4f0*/  @!P0 SYNCS.PHASECHK.TRANS64 P0, [R8+URZ], R5 ;  /* 0x00000005080085a7 */ /* 0x000e64000800007f */
[----:B-1----:R-:W-:Y:S05]  /*a500*/  @!P0 BRA `(.L_x_198) ;  /* 0xfffffffc00f08947 */ /* 0x002fea000383ffff */
[----:B------:R-:W-:Y:S05]  /*a510*/  BRA `(.L_x_252) ;  /* 0xffffffec00b07947 */ /* 0x000fea000383ffff */
.L_x_199:
[----:B-1----:R1:W2:Y:S02]  /*a520*/  SYNCS.PHASECHK.TRANS64.TRYWAIT P0, [R11+URZ], R6 ;  /* 0x000000060b0075a7 */ /* 0x0022a4000800017f */
[----:B--2---:R-:W-:Y:S05]  /*a530*/  @!P0 NANOSLEEP.SYNCS 0x989680 ;  /* 0x009896800000895d */ /* 0x004fea0003900000 */
[----:B------:R-:W2:Y:S02]  /*a540*/  @!P0 SYNCS.PHASECHK.TRANS64 P0, [R11+URZ], R6 ;  /* 0x000000060b0085a7 */ /* 0x000ea4000800007f */
[----:B--2---:R-:W-:Y:S05]  /*a550*/  @!P0 BRA `(.L_x_199) ;  /* 0xfffffffc00f08947 */ /* 0x004fea000383ffff */
[----:B------:R-:W-:Y:S05]  /*a560*/  BRA `(.L_x_253) ;  /* 0xffffffec00b87947 */ /* 0x000fea000383ffff */
.L_x_254:
[----:B------:R-:W-:-:S00]  /*a570*/  BRA `(.L_x_254) ;  /* 0xfffffffc00fc7947 */ /* 0x000fc0000383ffff */
[----:B------:R-:W-:-:S00]  /*a580*/  NOP ;  /* 0x0000000000007918 */ /* 0x000fc00000000000 */
[----:B------:R-:W-:-:S00]  /*a590*/  NOP ;  /* 0x0000000000007918 */ /* 0x000fc00000000000 */
[----:B------:R-:W-:-:S00]  /*a5a0*/  NOP ;  /* 0x0000000000007918 */ /* 0x000fc00000000000 */
[----:B------:R-:W-:-:S00]  /*a5b0*/  NOP ;  /* 0x0000000000007918 */ /* 0x000fc00000000000 */
[----:B------:R-:W-:-:S00]  /*a5c0*/  NOP ;  /* 0x0000000000007918 */ /* 0x000fc00000000000 */
[----:B------:R-:W-:-:S00]  /*a5d0*/  NOP ;  /* 0x0000000000007918 */ /* 0x000fc00000000000 */
[----:B------:R-:W-:-:S00]  /*a5e0*/  NOP ;  /* 0x0000000000007918 */ /* 0x000fc00000000000 */
[----:B------:R-:W-:-:S00]  /*a5f0*/  NOP ;  /* 0x0000000000007918 */ /* 0x000fc00000000000 */
.L_x_255:


//--------------------- .nv.shared._ZN7cutlass13device_kernelINS_4gemm6kernel13GemmUniversalIN4cute5tupleIJiiiiEEENS1_10collective13CollectiveMmaINS1_37MainloopSm90TmaGmmaWarpSpecializedFP8ILi45ENS5_IJNS4_1CILi1EEESB_SB_EEENS1_32KernelTmaWarpSpecializedPingpongEEENS5_IJNSA_ILi64EEENSA_ILi96EEENSA_ILi32EEEEEENS_12float_e4m3_tENS5_IJlSB_lEEESJ_SK_NS4_8TiledMMAINS4_8MMA_AtomIJNS4_4SM904GMMA30MMA_64x96x32_F32E4M3E4M3_SS_TNILNSO_7ScaleInE1ELSQ_1EEEEEENS4_6LayoutISC_NS5_IJNSA_ILi0EEESU_SU_EEEEENS5_IJNS4_10UnderscoreESX_SX_EEEEENS4_13SM90_TMA_LOADENS4_14ComposedLayoutINS4_7SwizzleILi1ELi4ELi3EEENS4_18smem_ptr_flag_bitsILi8EEENST_INS5_IJNSA_ILi8EEESH_EEENS5_IJSH_SB_EEEEEEEvNS4_8identityES10_S1A_vS1B_EENS_8epilogue10collective6detail29Sm90TmaWarpSpecializedAdapterINS1E_15DefaultEpilogueISJ_SK_SK_NS1D_6thread17LinearCombinationISJ_Li1EffLNS1I_9ScaleType4KindE0ELNS_15FloatRoundStyleE2ESJ_EENS1_15EpilogueDefaultEEEEEvvEEEEvNT_6ParamsE --------------------------
	.section	.nv.shared._ZN7cutlass13device_kernelINS_4gemm6kernel13GemmUniversalIN4cute5tupleIJiiiiEEENS1_10collective13CollectiveMmaINS1_37MainloopSm90TmaGmmaWarpSpecializedFP8ILi45ENS5_IJNS4_1CILi1EEESB_SB_EEENS1_32KernelTmaWarpSpecializedPingpongEEENS5_IJNSA_ILi64EEENSA_ILi96EEENSA_ILi32EEEEEENS_12float_e4m3_tENS5_IJlSB_lEEESJ_SK_NS4_8TiledMMAINS4_8MMA_AtomIJNS4_4SM904GMMA30MMA_64x96x32_F32E4M3E4M3_SS_TNILNSO_7ScaleInE1ELSQ_1EEEEEENS4_6LayoutISC_NS5_IJNSA_ILi0EEESU_SU_EEEEENS5_IJNS4_10UnderscoreESX_SX_EEEEENS4_13SM90_TMA_LOADENS4_14ComposedLayoutINS4_7SwizzleILi1ELi4ELi3EEENS4_18smem_ptr_flag_bitsILi8EEENST_INS5_IJNSA_ILi8EEESH_EEENS5_IJSH_SB_EEEEEEEvNS4_8identityES10_S1A_vS1B_EENS_8epilogue10collective6detail29Sm90TmaWarpSpecializedAdapterINS1E_15DefaultEpilogueISJ_SK_SK_NS1D_6thread17LinearCombinationISJ_Li1EffLNS1I_9ScaleType4KindE0ELNS_15FloatRoundStyleE2ESJ_EENS1_15EpilogueDefaultEEEEEvvEEEEvNT_6ParamsE,"aw",@nobits
	.sectionflags	@""
	.align	16
	.zero		1024


//--------------------- .nv.shared.reserved.0     --------------------------
	.section	.nv.shared.reserved.0,"aw",@nobits
	.weak		__nv_reservedSMEM_offset_0_alias
	.size		__nv_reservedSMEM_offset_0_alias, 0, 0
	.other		__nv_reservedSMEM_offset_0_alias,@"STO_CUDA_RESERVED_SHARED STV_DEFAULT"
__nv_reservedSMEM_offset_0_alias:
	.zero		0


//--------------------- .nv.global                --------------------------
	.section	.nv.global,"aw",@nobits
.nv.global:
	.type		_ZN39_INTERNAL_9c0240c4_4_k_cu_2cb5510f_31504cute1_E,@object
	.size		_ZN39_INTERNAL_9c0240c4_4_k_cu_2cb5510f_31504cute1_E,(_ZN39_INTERNAL_9c0240c4_4_k_cu_2cb5510f_31504cuda3std3__45__cpo6cbeginE - _ZN39_INTERNAL_9c0240c4_4_k_cu_2cb5510f_31504cute1_E)
_ZN39_INTERNAL_9c0240c4_4_k_cu_2cb5510f_31504cute1_E:
	.zero		1
	.type		_ZN39_INTERNAL_9c0240c4_4_k_cu_2cb5510f_31504cuda3std3__45__cpo6cbeginE,@object
	.size		_ZN39_INTERNAL_9c0240c4_4_k_cu_2cb5510f_31504cuda3std3__45__cpo6cbeginE,(_ZN39_INTERNAL_9c0240c4_4_k_cu_2cb5510f_31504cuda3std3__48in_placeE - _ZN39_INTERNAL_9c0240c4_4_k_cu_2cb5510f_31504cuda3std3__45__cpo6cbeginE)
_ZN39_INTERNAL_9c0240c4_4_k_cu_2cb5510f_31504cuda3std3__45__cpo6cbeginE:
	.zero		1
	.type		_ZN39_INTERNAL_9c0240c4_4_k_cu_2cb5510f_31504cuda3std3__48in_placeE,@object
	.size		_ZN39_INTERNAL_9c0240c4_4_k_cu_2cb5510f_31504cuda3std3__48in_placeE,(_ZN39_INTERNAL_9c0240c4_4_k_cu_2cb5510f_31504cuda3std6ranges3__45__cpo9iter_moveE - _ZN39_INTERNAL_9c0240c4_4_k_cu_2cb5510f_31504cuda3std3__48in_placeE)
_ZN39_INTERNAL_9c0240c4_4_k_cu_2cb5510f_31504cuda3std3__48in_placeE:
	.zero		1
	.type		_ZN39_INTERNAL_9c0240c4_4_k_cu_2cb5510f_31504cuda3std6ranges3__45__cpo9iter_moveE,@object
	.size		_ZN39_INTERNAL_9c0240c4_4_k_cu_2cb5510f_31504cuda3std6ranges3__45__cpo9iter_moveE,(_ZN39_INTERNAL_9c0240c4_4_k_cu_2cb5510f_31504cuda3std3__45__cpo5beginE - _ZN39_INTERNAL_9c0240c4_4_k_cu_2cb5510f_31504cuda3std6ranges3__45__cpo9iter_moveE)
_ZN39_INTERNAL_9c0240c4_4_k_cu_2cb5510f_31504cuda3std6ranges3__45__cpo9iter_moveE:
	.zero		1
	.type		_ZN39_INTERNAL_9c0240c4_4_k_cu_2cb5510f_31504cuda3std3__45__cpo5beginE,@object
	.size		_ZN39_INTERNAL_9c0240c4_4_k_cu_2cb5510f_31504cuda3std3__45__cpo5beginE,(_ZN39_INTERNAL_9c0240c4_4_k_cu_2cb5510f_31504cuda3std3__441_GLOBAL__N__9c0240c4_4_k_cu_2cb5510f_31506ignoreE - _ZN39_INTERNAL_9c0240c4_4_k_cu_2cb5510f_31504cuda3std3__45__cpo5beginE)
_ZN39_INTERNAL_9c0240c4_4_k_cu_2cb5510f_31504cuda3std3__45__cpo5beginE:
	.zero		1
	.type		_ZN39_INTERNAL_9c0240c4_4_k_cu_2cb5510f_31504cuda3std3__441_GLOBAL__N__9c0240c4_4_k_cu_2cb5510f_31506ignoreE,@object
	.size		_ZN39_INTERNAL_9c0240c4_4_k_cu_2cb5510f_31504cuda3std3__441_GLOBAL__N__9c0240c4_4_k_cu_2cb5510f_31506ignoreE,(_ZN39_INTERNAL_9c0240c4_4_k_cu_2cb5510f_31504cute7productE - _ZN39_INTERNAL_9c0240c4_4_k_cu_2cb5510f_31504cuda3std3__441_GLOBAL__N__9c0240c4_4_k_cu_2cb5510f_31506ignoreE)
_ZN39_INTERNAL_9c0240c4_4_k_cu_2cb5510f_31504cuda3std3__441_GLOBAL__N__9c0240c4_4_k_cu_2cb5510f_31506ignoreE:
	.zero		1
	.type		_ZN39_INTERNAL_9c0240c4_4_k_cu_2cb5510f_31504cute7productE,@object
	.size		_ZN39_INTERNAL_9c0240c4_4_k_cu_2cb5510f_31504cute7productE,(_ZN39_INTERNAL_9c0240c4_4_k_cu_2cb5510f_31504cuda3std3__45__cpo3endE - _ZN39_INTERNAL_9c0240c4_4_k_cu_2cb5510f_31504cute7productE)
_ZN39_INTERNAL_9c0240c4_4_k_cu_2cb5510f_31504cute7productE:
	.zero		1
	.type		_ZN39_INTERNAL_9c0240c4_4_k_cu_2cb5510f_31504cuda3std3__45__cpo3endE,@object
	.size		_ZN39_INTERNAL_9c0240c4_4_k_cu_2cb5510f_31504cuda3std3__45__cpo3endE,(_ZN39_INTERNAL_9c0240c4_4_k_cu_2cb5510f_31504cuda3std3__419piecewise_constructE - _ZN39_INTERNAL_9c0240c4_4_k_cu_2cb5510f_31504cuda3std3__45__cpo3endE)
_ZN39_INTERNAL_9c0240c4_4_k_cu_2cb5510f_31504cuda3std3__45__cpo3endE:
	.zero		1
	.type		_ZN39_INTERNAL_9c0240c4_4_k_cu_2cb5510f_31504cuda3std3__419piecewise_constructE,@object
	.size		_ZN39_INTERNAL_9c0240c4_4_k_cu_2cb5510f_31504cuda3std3__419piecewise_constructE,(_ZN39_INTERNAL_9c0240c4_4_k_cu_2cb5510f_31504cuda3std3__45__cpo4cendE - _ZN39_INTERNAL_9c0240c4_4_k_cu_2cb5510f_31504cuda3std3__419piecewise_constructE)
_ZN39_INTERNAL_9c0240c4_4_k_cu_2cb5510f_31504cuda3std3__419piecewise_constructE:
	.zero		1
	.type		_ZN39_INTERNAL_9c0240c4_4_k_cu_2cb5510f_31504cuda3std3__45__cpo4cendE,@object
	.size		_ZN39_INTERNAL_9c0240c4_4_k_cu_2cb5510f_31504cuda3std3__45__cpo4cendE,(_ZN39_INTERNAL_9c0240c4_4_k_cu_2cb5510f_31504cuda3std6ranges3__45__cpo4swapE - _ZN39_INTERNAL_9c0240c4_4_k_cu_2cb5510f_31504cuda3std3__45__cpo4cendE)
_ZN39_INTERNAL_9c0240c4_4_k_cu_2cb5510f_31504cuda3std3__45__cpo4cendE:
	.zero		1
	.type		_ZN39_INTERNAL_9c0240c4_4_k_cu_2cb5510f_31504cuda3std6ranges3__45__cpo4swapE,@object
	.size		_ZN39_INTERNAL_9c0240c4_4_k_cu_2cb5510f_31504cuda3std6ranges3__45__cpo4swapE,(.L_7 - _ZN39_INTERNAL_9c0240c4_4_k_cu_2cb5510f_31504cuda3std6ranges3__45__cpo4swapE)
_ZN39_INTERNAL_9c0240c4_4_k_cu_2cb5510f_31504cuda3std6ranges3__45__cpo4swapE:
	.zero		1
.L_7:


//--------------------- .nv.constant0._ZN7cutlass13device_kernelINS_4gemm6kernel13GemmUniversalIN4cute5tupleIJiiiiEEENS1_10collective13CollectiveMmaINS1_37MainloopSm90TmaGmmaWarpSpecializedFP8ILi45ENS5_IJNS4_1CILi1EEESB_SB_EEENS1_32KernelTmaWarpSpecializedPingpongEEENS5_IJNSA_ILi64EEENSA_ILi96EEENSA_ILi32EEEEEENS_12float_e4m3_tENS5_IJlSB_lEEESJ_SK_NS4_8TiledMMAINS4_8MMA_AtomIJNS4_4SM904GMMA30MMA_64x96x32_F32E4M3E4M3_SS_TNILNSO_7ScaleInE1ELSQ_1EEEEEENS4_6LayoutISC_NS5_IJNSA_ILi0EEESU_SU_EEEEENS5_IJNS4_10UnderscoreESX_SX_EEEEENS4_13SM90_TMA_LOADENS4_14ComposedLayoutINS4_7SwizzleILi1ELi4ELi3EEENS4_18smem_ptr_flag_bitsILi8EEENST_INS5_IJNSA_ILi8EEESH_EEENS5_IJSH_SB_EEEEEEEvNS4_8identityES10_S1A_vS1B_EENS_8epilogue10collective6detail29Sm90TmaWarpSpecializedAdapterINS1E_15DefaultEpilogueISJ_SK_SK_NS1D_6thread17LinearCombinationISJ_Li1EffLNS1I_9ScaleType4KindE0ELNS_15FloatRoundStyleE2ESJ_EENS1_15EpilogueDefaultEEEEEvvEEEEvNT_6ParamsE --------------------------
	.section	.nv.constant0._ZN7cutlass13device_kernelINS_4gemm6kernel13GemmUniversalIN4cute5tupleIJiiiiEEENS1_10collective13CollectiveMmaINS1_37MainloopSm90TmaGmmaWarpSpecializedFP8ILi45ENS5_IJNS4_1CILi1EEESB_SB_EEENS1_32KernelTmaWarpSpecializedPingpongEEENS5_IJNSA_ILi64EEENSA_ILi96EEENSA_ILi32EEEEEENS_12float_e4m3_tENS5_IJlSB_lEEESJ_SK_NS4_8TiledMMAINS4_8MMA_AtomIJNS4_4SM904GMMA30MMA_64x96x32_F32E4M3E4M3_SS_TNILNSO_7ScaleInE1ELSQ_1EEEEEENS4_6LayoutISC_NS5_IJNSA_ILi0EEESU_SU_EEEEENS5_IJNS4_10UnderscoreESX_SX_EEEEENS4_13SM90_TMA_LOADENS4_14ComposedLayoutINS4_7SwizzleILi1ELi4ELi3EEENS4_18smem_ptr_flag_bitsILi8EEENST_INS5_IJNSA_ILi8EEESH_EEENS5_IJSH_SB_EEEEEEEvNS4_8identityES10_S1A_vS1B_EENS_8epilogue10collective6detail29Sm90TmaWarpSpecializedAdapterINS1E_15DefaultEpilogueISJ_SK_SK_NS1D_6thread17LinearCombinationISJ_Li1EffLNS1I_9ScaleType4KindE0ELNS_15FloatRoundStyleE2ESJ_EENS1_15EpilogueDefaultEEEEEvvEEEEvNT_6ParamsE,"a",@progbits
	.sectionflags	@""
	.align	4
.nv.constant0._ZN7cutlass13device_kernelINS_4gemm6kernel13GemmUniversalIN4cute5tupleIJiiiiEEENS1_10collective13CollectiveMmaINS1_37MainloopSm90TmaGmmaWarpSpecializedFP8ILi45ENS5_IJNS4_1CILi1EEESB_SB_EEENS1_32KernelTmaWarpSpecializedPingpongEEENS5_IJNSA_ILi64EEENSA_ILi96EEENSA_ILi32EEEEEENS_12float_e4m3_tENS5_IJlSB_lEEESJ_SK_NS4_8TiledMMAINS4_8MMA_AtomIJNS4_4SM904GMMA30MMA_64x96x32_F32E4M3E4M3_SS_TNILNSO_7ScaleInE1ELSQ_1EEEEEENS4_6LayoutISC_NS5_IJNSA_ILi0EEESU_SU_EEEEENS5_IJNS4_10UnderscoreESX_SX_EEEEENS4_13SM90_TMA_LOADENS4_14ComposedLayoutINS4_7SwizzleILi1ELi4ELi3EEENS4_18smem_ptr_flag_bitsILi8EEENST_INS5_IJNSA_ILi8EEESH_EEENS5_IJSH_SB_EEEEEEEvNS4_8identityES10_S1A_vS1B_EENS_8epilogue10collective6detail29Sm90TmaWarpSpecializedAdapterINS1E_15DefaultEpilogueISJ_SK_SK_NS1D_6thread17LinearCombinationISJ_Li1EffLNS1I_9ScaleType4KindE0ELNS_15FloatRoundStyleE2ESJ_EENS1_15EpilogueDefaultEEEEEvvEEEEvNT_6ParamsE:
	.zero		1664


//--------------------- SYMBOLS --------------------------

	.type		.nv.reservedSmem.offset0,@object
	.size		.nv.reservedSmem.offset0,0x4
